	.target	sm_90a

	.elftype	@"ET_EXEC"


//--------------------- .note.nv.tkinfo           --------------------------
	.section	.note.nv.tkinfo,"",@"SHT_NOTE"
	.sectionflags	@"SHF_NOTE_NV_TKINFO"
	.tkinfo
        /*0018*/ 	.word	0x00000002
        /*0030*/ 	.string	""
        /*0030*/ 	.string	"ptxas"
        /*0030*/ 	.string	"Cuda compilation tools, release 13.0, V13.0.88"
        /*0030*/ 	.string	"Build cuda_13.0.r13.0/compiler.36424714_0"
        /*0030*/ 	.string	"-arch sm_90a -m 64 "



//--------------------- .note.nv.cuinfo           --------------------------
	.section	.note.nv.cuinfo,"",@"SHT_NOTE"
	.sectionflags	@"SHF_NOTE_NV_CUINFO"
        /*0018*/ 	.short	0x0002
        /*001a*/ 	.short	0x005a
        /*001c*/ 	.short	0x0082
	.zero		2


//--------------------- .nv.info                  --------------------------
	.section	.nv.info,"",@"SHT_CUDA_INFO"
	.align	4


	//----- nvinfo : EIATTR_REGCOUNT
	.align		4
        /*0000*/ 	.byte	0x04, 0x2f
        /*0002*/ 	.short	(.L_15 - .L_14)
	.align		4
.L_14:
        /*0004*/ 	.word	index@(_ZN7cutlass13device_kernelINS_4gemm6kernel13GemmUniversalIN4cute5tupleIJiiiiEEENS1_10collective13CollectiveMmaINS1_34MainloopSm90TmaGmmaWarpSpecializedILi6ENS5_IJNS4_1CILi2EEENSA_ILi1EEESC_EEENS1_35KernelTmaWarpSpecializedCooperativeEEENS5_IJNSA_ILi384EEENSA_ILi160EEENSA_ILi32EEEEEENS_10bfloat16_tENS5_IJlSC_lEEESK_SL_NS4_8TiledMMAINS4_8MMA_AtomIJNS4_4SM904GMMA27MMA_64x32x16_F32BF16BF16_SSILNSP_5MajorE0ELSR_0ELNSP_7ScaleInE1ELSS_1EEEEEENS4_6LayoutISD_NS5_IJSC_NSA_ILi0EEESW_EEEEENS5_IJNS4_10UnderscoreESZ_SZ_EEEEENS4_13SM90_TMA_LOADENS4_14ComposedLayoutINS4_7SwizzleILi2ELi4ELi3EEENS4_18smem_ptr_flag_bitsILi16EEENSV_INS5_IJNSA_ILi8EEESI_EEENS5_IJSI_SC_EEEEEEEvNS4_8identityENS4_23SM90_TMA_LOAD_MULTICASTES1C_vS1D_EENS_8epilogue10collective6detail29Sm90TmaWarpSpecializedAdapterINS1H_15DefaultEpilogueISK_SL_SL_NS1G_6thread17LinearCombinationISK_Li1EffLNS1L_9ScaleType4KindE0ELNS_15FloatRoundStyleE2ESK_EENS1_15EpilogueDefaultEEEEEvvEEEEvNT_6ParamsE)
        /*0008*/ 	.word	0x000000a8


	//----- nvinfo : EIATTR_FRAME_SIZE
	.align		4
.L_15:
        /*000c*/ 	.byte	0x04, 0x11
        /*000e*/ 	.short	(.L_17 - .L_16)
	.align		4
.L_16:
        /*0010*/ 	.word	index@(_ZN7cutlass13device_kernelINS_4gemm6kernel13GemmUniversalIN4cute5tupleIJiiiiEEENS1_10collective13CollectiveMmaINS1_34MainloopSm90TmaGmmaWarpSpecializedILi6ENS5_IJNS4_1CILi2EEENSA_ILi1EEESC_EEENS1_35KernelTmaWarpSpecializedCooperativeEEENS5_IJNSA_ILi384EEENSA_ILi160EEENSA_ILi32EEEEEENS_10bfloat16_tENS5_IJlSC_lEEESK_SL_NS4_8TiledMMAINS4_8MMA_AtomIJNS4_4SM904GMMA27MMA_64x32x16_F32BF16BF16_SSILNSP_5MajorE0ELSR_0ELNSP_7ScaleInE1ELSS_1EEEEEENS4_6LayoutISD_NS5_IJSC_NSA_ILi0EEESW_EEEEENS5_IJNS4_10UnderscoreESZ_SZ_EEEEENS4_13SM90_TMA_LOADENS4_14ComposedLayoutINS4_7SwizzleILi2ELi4ELi3EEENS4_18smem_ptr_flag_bitsILi16EEENSV_INS5_IJNSA_ILi8EEESI_EEENS5_IJSI_SC_EEEEEEEvNS4_8identityENS4_23SM90_TMA_LOAD_MULTICASTES1C_vS1D_EENS_8epilogue10collective6detail29Sm90TmaWarpSpecializedAdapterINS1H_15DefaultEpilogueISK_SL_SL_NS1G_6thread17LinearCombinationISK_Li1EffLNS1L_9ScaleType4KindE0ELNS_15FloatRoundStyleE2ESK_EENS1_15EpilogueDefaultEEEEEvvEEEEvNT_6ParamsE)
        /*0014*/ 	.word	0x00000118


	//----- nvinfo : EIATTR_MIN_STACK_SIZE
	.align		4
.L_17:
        /*0018*/ 	.byte	0x04, 0x12
        /*001a*/ 	.short	(.L_19 - .L_18)
	.align		4
.L_18:
        /*001c*/ 	.word	index@(_ZN7cutlass13device_kernelINS_4gemm6kernel13GemmUniversalIN4cute5tupleIJiiiiEEENS1_10collective13CollectiveMmaINS1_34MainloopSm90TmaGmmaWarpSpecializedILi6ENS5_IJNS4_1CILi2EEENSA_ILi1EEESC_EEENS1_35KernelTmaWarpSpecializedCooperativeEEENS5_IJNSA_ILi384EEENSA_ILi160EEENSA_ILi32EEEEEENS_10bfloat16_tENS5_IJlSC_lEEESK_SL_NS4_8TiledMMAINS4_8MMA_AtomIJNS4_4SM904GMMA27MMA_64x32x16_F32BF16BF16_SSILNSP_5MajorE0ELSR_0ELNSP_7ScaleInE1ELSS_1EEEEEENS4_6LayoutISD_NS5_IJSC_NSA_ILi0EEESW_EEEEENS5_IJNS4_10UnderscoreESZ_SZ_EEEEENS4_13SM90_TMA_LOADENS4_14ComposedLayoutINS4_7SwizzleILi2ELi4ELi3EEENS4_18smem_ptr_flag_bitsILi16EEENSV_INS5_IJNSA_ILi8EEESI_EEENS5_IJSI_SC_EEEEEEEvNS4_8identityENS4_23SM90_TMA_LOAD_MULTICASTES1C_vS1D_EENS_8epilogue10collective6detail29Sm90TmaWarpSpecializedAdapterINS1H_15DefaultEpilogueISK_SL_SL_NS1G_6thread17LinearCombinationISK_Li1EffLNS1L_9ScaleType4KindE0ELNS_15FloatRoundStyleE2ESK_EENS1_15EpilogueDefaultEEEEEvvEEEEvNT_6ParamsE)
        /*0020*/ 	.word	0x00000118
.L_19:


//--------------------- .nv.compat                --------------------------
	.section	.nv.compat,"",@"SHT_CUDA_COMPAT_INFO"
	.align	4
        /*0000*/ 	.byte	0x02, 0x09, 0x01, 0x00, 0x02, 0x02, 0x04, 0x00, 0x02, 0x05, 0x05, 0x00, 0x03, 0x07, 0x01, 0x01
        /*0010*/ 	.byte	0x02, 0x03, 0x01, 0x00, 0x02, 0x06, 0x01, 0x00, 0x04, 0x0b, 0x08, 0x00, 0x00, 0x00, 0x00, 0x00
        /*0020*/ 	.byte	0x00, 0x00, 0x00, 0x00


//--------------------- .nv.info._ZN7cutlass13device_kernelINS_4gemm6kernel13GemmUniversalIN4cute5tupleIJiiiiEEENS1_10collective13CollectiveMmaINS1_34MainloopSm90TmaGmmaWarpSpecializedILi6ENS5_IJNS4_1CILi2EEENSA_ILi1EEESC_EEENS1_35KernelTmaWarpSpecializedCooperativeEEENS5_IJNSA_ILi384EEENSA_ILi160EEENSA_ILi32EEEEEENS_10bfloat16_tENS5_IJlSC_lEEESK_SL_NS4_8TiledMMAINS4_8MMA_AtomIJNS4_4SM904GMMA27MMA_64x32x16_F32BF16BF16_SSILNSP_5MajorE0ELSR_0ELNSP_7ScaleInE1ELSS_1EEEEEENS4_6LayoutISD_NS5_IJSC_NSA_ILi0EEESW_EEEEENS5_IJNS4_10UnderscoreESZ_SZ_EEEEENS4_13SM90_TMA_LOADENS4_14ComposedLayoutINS4_7SwizzleILi2ELi4ELi3EEENS4_18smem_ptr_flag_bitsILi16EEENSV_INS5_IJNSA_ILi8EEESI_EEENS5_IJSI_SC_EEEEEEEvNS4_8identityENS4_23SM90_TMA_LOAD_MULTICASTES1C_vS1D_EENS_8epilogue10collective6detail29Sm90TmaWarpSpecializedAdapterINS1H_15DefaultEpilogueISK_SL_SL_NS1G_6thread17LinearCombinationISK_Li1EffLNS1L_9ScaleType4KindE0ELNS_15FloatRoundStyleE2ESK_EENS1_15EpilogueDefaultEEEEEvvEEEEvNT_6ParamsE --------------------------
	.section	.nv.info._ZN7cutlass13device_kernelINS_4gemm6kernel13GemmUniversalIN4cute5tupleIJiiiiEEENS1_10collective13CollectiveMmaINS1_34MainloopSm90TmaGmmaWarpSpecializedILi6ENS5_IJNS4_1CILi2EEENSA_ILi1EEESC_EEENS1_35KernelTmaWarpSpecializedCooperativeEEENS5_IJNSA_ILi384EEENSA_ILi160EEENSA_ILi32EEEEEENS_10bfloat16_tENS5_IJlSC_lEEESK_SL_NS4_8TiledMMAINS4_8MMA_AtomIJNS4_4SM904GMMA27MMA_64x32x16_F32BF16BF16_SSILNSP_5MajorE0ELSR_0ELNSP_7ScaleInE1ELSS_1EEEEEENS4_6LayoutISD_NS5_IJSC_NSA_ILi0EEESW_EEEEENS5_IJNS4_10UnderscoreESZ_SZ_EEEEENS4_13SM90_TMA_LOADENS4_14ComposedLayoutINS4_7SwizzleILi2ELi4ELi3EEENS4_18smem_ptr_flag_bitsILi16EEENSV_INS5_IJNSA_ILi8EEESI_EEENS5_IJSI_SC_EEEEEEEvNS4_8identityENS4_23SM90_TMA_LOAD_MULTICASTES1C_vS1D_EENS_8epilogue10collective6detail29Sm90TmaWarpSpecializedAdapterINS1H_15DefaultEpilogueISK_SL_SL_NS1G_6thread17LinearCombinationISK_Li1EffLNS1L_9ScaleType4KindE0ELNS_15FloatRoundStyleE2ESK_EENS1_15EpilogueDefaultEEEEEvvEEEEvNT_6ParamsE,"",@"SHT_CUDA_INFO"
	.sectionflags	@""
	.align	4


	//----- nvinfo : EIATTR_CUDA_API_VERSION
	.align		4
        /*0000*/ 	.byte	0x04, 0x37
        /*0002*/ 	.short	(.L_21 - .L_20)
.L_20:
        /*0004*/ 	.word	0x00000082


	//----- nvinfo : EIATTR_KPARAM_INFO
	.align		4
.L_21:
        /*0008*/ 	.byte	0x04, 0x17
        /*000a*/ 	.short	(.L_23 - .L_22)
.L_22:
        /*000c*/ 	.word	0x00000000
        /*0010*/ 	.short	0x0000
        /*0012*/ 	.short	0x0070
        /*0014*/ 	.byte	0x00, 0xf0, 0x01, 0x10


	//----- nvinfo : EIATTR_SPARSE_MMA_MASK
	.align		4
.L_23:
        /*0018*/ 	.byte	0x03, 0x50
        /*001a*/ 	.short	0x0000


	//----- nvinfo : EIATTR_MAXREG_COUNT
	.align		4
        /*001c*/ 	.byte	0x03, 0x1b
        /*001e*/ 	.short	0x00a8


	//----- nvinfo : EIATTR_NUM_BARRIERS
	.align		4
        /*0020*/ 	.byte	0x02, 0x4c
        /*0022*/ 	.byte	0x01
	.zero		1


	//----- nvinfo : EIATTR_EXTERNS
	.align		4
        /*0024*/ 	.byte	0x04, 0x0f
        /*0026*/ 	.short	(.L_25 - .L_24)


	//   ....[0]....
	.align		4
.L_24:
        /*0028*/ 	.word	index@(__assertfail)


	//----- nvinfo : EIATTR_ANNOTATIONS
	.align		4
.L_25:
        /*002c*/ 	.byte	0x04, 0x55
        /*002e*/ 	.short	(.L_27 - .L_26)


	//   ....[0]....
.L_26:
        /*0030*/ 	.word	0x00000001
        /*0034*/ 	.byte	0x80, 0x07, 0x00, 0x00, 0x01, 0x00, 0x00, 0x00, 0x40, 0x0a, 0x00, 0x00, 0x01, 0x00, 0x00, 0x00
        /* <DEDUP_REMOVED lines=189> */
        /*0c14*/ 	.byte	0xd0, 0x56, 0x01, 0x00, 0x01, 0x00, 0x00, 0x00, 0xf0, 0x56, 0x01, 0x00


	//----- nvinfo : EIATTR_MERCURY_ISA_VERSION
	.align		4
.L_27:
        /*0c20*/ 	.byte	0x03, 0x5f
        /*0c22*/ 	.short	0x0101


	//----- nvinfo : EIATTR_INT_WARP_WIDE_INSTR_OFFSETS
	.align		4
        /*0c24*/ 	.byte	0x04, 0x31
        /*0c26*/ 	.short	(.L_29 - .L_28)


	//   ....[0]....
.L_28:
        /*0c28*/ 	.word	0x000005c0


	//   ....[1]....
        /*0c2c*/ 	.word	0x000005d0


	//   ....[2]....
        /*0c30*/ 	.word	0x00000750


	//----- nvinfo : EIATTR_COOP_GROUP_MASK_REGIDS
	.align		4
.L_29:
        /*0c34*/ 	.byte	0x04, 0x29
        /*0c36*/ 	.short	(.L_31 - .L_30)


	//   ....[0]....
.L_30:
        /*0c38*/ 	.word	0xffffffff


	//   ....[1]....
        /*0c3c*/ 	.word	0xffffffff


	//   ....[2]....
        /*0c40*/ 	.word	0xffffffff


	//   ....[3]....
        /*0c44*/ 	.word	0xffffffff


	//   ....[4]....
        /*0c48*/ 	.word	0xffffffff


	//   ....[5]....
        /*0c4c*/ 	.word	0xffffffff


	//----- nvinfo : EIATTR_COOP_GROUP_INSTR_OFFSETS
	.align		4
.L_31:
        /*0c50*/ 	.byte	0x04, 0x28
        /*0c52*/ 	.short	(.L_33 - .L_32)


	//   ....[0]....
.L_32:
        /*0c54*/ 	.word	0x00000070


	//   ....[1]....
        /*0c58*/ 	.word	0x00000080


	//   ....[2]....
        /*0c5c*/ 	.word	0x000001a0


	//   ....[3]....
        /*0c60*/ 	.word	0x00000410


	//   ....[4]....
        /*0c64*/ 	.word	0x00000890


	//   ....[5]....
        /*0c68*/ 	.word	0x00001460


	//----- nvinfo : EIATTR_REG_RECONFIG
	.align		4
.L_33:
        /*0c6c*/ 	.byte	0x01, 0x54
	.zero		2


	//----- nvinfo : EIATTR_SYSCALL_OFFSETS
	.align		4
        /*0c70*/ 	.byte	0x04, 0x46
        /*0c72*/ 	.short	(.L_35 - .L_34)


	//   ....[0]....
.L_34:
        /*0c74*/ 	.word	0x00001610


	//----- nvinfo : EIATTR_MBARRIER_INSTR_OFFSETS
	.align		4
.L_35:
        /*0c78*/ 	.byte	0x04, 0x39
        /*0c7a*/ 	.short	(.L_37 - .L_36)


	//   ....[0]....
.L_36:
        /*0c7c*/ 	.word	0x00000320
        /*0c80*/ 	.word	0x000000ff
        /*0c84*/ 	.word	0x00000000
        /*0c88*/ 	.short	0x0100
        /*0c8a*/ 	.byte	0x08
	.zero		1


	//   ....[1]....
        /*0c8c*/ 	.word	0x00000330
        /*0c90*/ 	.word	0x000000ff
        /*0c94*/ 	.word	0x00000030
        /*0c98*/ 	.short	0x0100
        /*0c9a*/ 	.byte	0x08
	.zero		1


	//   ....[2]....
        /*0c9c*/ 	.word	0x00000340
        /*0ca0*/ 	.word	0x000000ff
        /*0ca4*/ 	.word	0x00000008
        /*0ca8*/ 	.short	0x0100
        /*0caa*/ 	.byte	0x08
	.zero		1


	//   ....[3]....
        /*0cac*/ 	.word	0x00000350
        /*0cb0*/ 	.word	0x000000ff
        /*0cb4*/ 	.word	0x00000038
        /*0cb8*/ 	.short	0x0100
        /*0cba*/ 	.byte	0x08
	.zero		1


	//   ....[4]....
        /*0cbc*/ 	.word	0x00000360
        /*0cc0*/ 	.word	0x000000ff
        /*0cc4*/ 	.word	0x00000010
        /*0cc8*/ 	.short	0x0100
        /*0cca*/ 	.byte	0x08
	.zero		1


	//   ....[5]....
        /*0ccc*/ 	.word	0x00000370
        /*0cd0*/ 	.word	0x000000ff
        /*0cd4*/ 	.word	0x00000040
        /*0cd8*/ 	.short	0x0100
        /*0cda*/ 	.byte	0x08
	.zero		1


	//   ....[6]....
        /*0cdc*/ 	.word	0x00000380
        /*0ce0*/ 	.word	0x000000ff
        /*0ce4*/ 	.word	0x00000018
        /*0ce8*/ 	.short	0x0100
        /*0cea*/ 	.byte	0x08
	.zero		1


	//   ....[7]....
        /*0cec*/ 	.word	0x00000390
        /*0cf0*/ 	.word	0x000000ff
        /*0cf4*/ 	.word	0x00000048
        /*0cf8*/ 	.short	0x0100
        /*0cfa*/ 	.byte	0x08
	.zero		1


	//   ....[8]....
        /*0cfc*/ 	.word	0x000003a0
        /*0d00*/ 	.word	0x000000ff
        /*0d04*/ 	.word	0x00000020
        /*0d08*/ 	.short	0x0100
        /*0d0a*/ 	.byte	0x08
	.zero		1


	//   ....[9]....
        /*0d0c*/ 	.word	0x000003b0
        /*0d10*/ 	.word	0x000000ff
        /*0d14*/ 	.word	0x00000050
        /*0d18*/ 	.short	0x0100
        /*0d1a*/ 	.byte	0x08
	.zero		1


	//   ....[10]....
        /*0d1c*/ 	.word	0x000003c0
        /*0d20*/ 	.word	0x000000ff
        /*0d24*/ 	.word	0x00000028
        /*0d28*/ 	.short	0x0100
        /*0d2a*/ 	.byte	0x08
	.zero		1


	//   ....[11]....
        /*0d2c*/ 	.word	0x000003d0
        /*0d30*/ 	.word	0x000000ff
        /*0d34*/ 	.word	0x00000058
        /*0d38*/ 	.short	0x0100
        /*0d3a*/ 	.byte	0x08
	.zero		1


	//   ....[12]....
        /*0d3c*/ 	.word	0x000007c0
        /*0d40*/ 	.word	0x000000ff
        /*0d44*/ 	.word	0x00000070
        /*0d48*/ 	.short	0x0100
        /*0d4a*/ 	.byte	0x06
	.zero		1


	//   ....[13]....
        /*0d4c*/ 	.word	0x000007f0
        /*0d50*/ 	.word	0x000000ff
        /*0d54*/ 	.word	0x00000078
        /*0d58*/ 	.short	0x0100
        /*0d5a*/ 	.byte	0x06
	.zero		1


	//   ....[14]....
        /*0d5c*/ 	.word	0x000016b0
        /*0d60*/ 	.word	0x00000003
        /*0d64*/ 	.word	0x00000000
        /*0d68*/ 	.short	0x010a
        /*0d6a*/ 	.byte	0x3f
	.zero		1


	//   ....[15]....
        /*0d6c*/ 	.word	0x000016f0
        /*0d70*/ 	.word	0x00000003
        /*0d74*/ 	.word	0x00000000
        /*0d78*/ 	.short	0x010a
        /*0d7a*/ 	.byte	0x3f
	.zero		1


	//   ....[16]....
        /*0d7c*/ 	.word	0x00002aa0
        /*0d80*/ 	.word	0x000000ff
        /*0d84*/ 	.word	0x00000000
        /*0d88*/ 	.short	0x010a
        /*0d8a*/ 	.byte	0x04
	.zero		1


	//   ....[17]....
        /*0d8c*/ 	.word	0x00002ae0
        /*0d90*/ 	.word	0x000000ff
        /*0d94*/ 	.word	0x00000000
        /*0d98*/ 	.short	0x010a
        /*0d9a*/ 	.byte	0x04
	.zero		1


	//   ....[18]....
        /*0d9c*/ 	.word	0x00003df0
        /*0da0*/ 	.word	0x00000004
        /*0da4*/ 	.word	0x00000000
        /*0da8*/ 	.short	0x0101
        /*0daa*/ 	.byte	0x3f
	.zero		1


	//   ....[19]....
        /*0dac*/ 	.word	0x00003fd0
        /*0db0*/ 	.word	0x00000000
        /*0db4*/ 	.word	0x00000000
        /*0db8*/ 	.short	0x0101
        /*0dba*/ 	.byte	0x3f
	.zero		1


	//   ....[20]....
        /*0dbc*/ 	.word	0x00015250
        /*0dc0*/ 	.word	0x00000007
        /*0dc4*/ 	.word	0x00000030
        /*0dc8*/ 	.short	0x010a
        /*0dca*/ 	.byte	0x3f
	.zero		1


	//   ....[21]....
        /*0dcc*/ 	.word	0x000155f0
        /*0dd0*/ 	.word	0x00000002
        /*0dd4*/ 	.word	0x00000078
        /*0dd8*/ 	.short	0x0101
        /*0dda*/ 	.byte	0x3f
	.zero		1


	//   ....[22]....
        /*0ddc*/ 	.word	0x00015df0
        /*0de0*/ 	.word	0x00000005
        /*0de4*/ 	.word	0x00000000
        /*0de8*/ 	.short	0x010a
        /*0dea*/ 	.byte	0x3f
	.zero		1


	//   ....[23]....
        /*0dec*/ 	.word	0x00015e80
        /*0df0*/ 	.word	0x00000007
        /*0df4*/ 	.word	0x00000000
        /*0df8*/ 	.short	0x010a
        /*0dfa*/ 	.byte	0x3f
	.zero		1


	//   ....[24]....
        /*0dfc*/ 	.word	0x00015f10
        /*0e00*/ 	.word	0x00000007
        /*0e04*/ 	.word	0x00000000
        /*0e08*/ 	.short	0x010a
        /*0e0a*/ 	.byte	0x3f
	.zero		1


	//   ....[25]....
        /*0e0c*/ 	.word	0x00015fa0
        /*0e10*/ 	.word	0x00000007
        /*0e14*/ 	.word	0x00000000
        /*0e18*/ 	.short	0x010a
        /*0e1a*/ 	.byte	0x3f
	.zero		1


	//   ....[26]....
        /*0e1c*/ 	.word	0x00016030
        /*0e20*/ 	.word	0x00000007
        /*0e24*/ 	.word	0x00000000
        /*0e28*/ 	.short	0x010a
        /*0e2a*/ 	.byte	0x3f
	.zero		1


	//   ....[27]....
        /*0e2c*/ 	.word	0x000160c0
        /*0e30*/ 	.word	0x00000003
        /*0e34*/ 	.word	0x00000000
        /*0e38*/ 	.short	0x010a
        /*0e3a*/ 	.byte	0x3f
	.zero		1


	//   ....[28]....
        /*0e3c*/ 	.word	0x00016120
        /*0e40*/ 	.word	0x00000003
        /*0e44*/ 	.word	0x00000000
        /*0e48*/ 	.short	0x010a
        /*0e4a*/ 	.byte	0x3f
	.zero		1


	//   ....[29]....
        /*0e4c*/ 	.word	0x00016180
        /*0e50*/ 	.word	0x00000006
        /*0e54*/ 	.word	0x00000000
        /*0e58*/ 	.short	0x010a
        /*0e5a*/ 	.byte	0x3f
	.zero		1


	//   ....[30]....
        /*0e5c*/ 	.word	0x00016250
        /*0e60*/ 	.word	0x00000007
        /*0e64*/ 	.word	0x00000030
        /*0e68*/ 	.short	0x010a
        /*0e6a*/ 	.byte	0x3f
	.zero		1


	//   ....[31]....
        /*0e6c*/ 	.word	0x00016320
        /*0e70*/ 	.word	0x00000005
        /*0e74*/ 	.word	0x00000000
        /*0e78*/ 	.short	0x010a
        /*0e7a*/ 	.byte	0x3f
	.zero		1


	//   ....[32]....
        /*0e7c*/ 	.word	0x00016370
        /*0e80*/ 	.word	0x00000007
        /*0e84*/ 	.word	0x00000000
        /*0e88*/ 	.short	0x010a
        /*0e8a*/ 	.byte	0x3f
	.zero		1


	//   ....[33]....
        /*0e8c*/ 	.word	0x000163c0
        /*0e90*/ 	.word	0x00000007
        /*0e94*/ 	.word	0x00000000
        /*0e98*/ 	.short	0x010a
        /*0e9a*/ 	.byte	0x3f
	.zero		1


	//   ....[34]....
        /*0e9c*/ 	.word	0x00016410
        /*0ea0*/ 	.word	0x00000007
        /*0ea4*/ 	.word	0x00000000
        /*0ea8*/ 	.short	0x010a
        /*0eaa*/ 	.byte	0x3f
	.zero		1


	//   ....[35]....
        /*0eac*/ 	.word	0x00016460
        /*0eb0*/ 	.word	0x00000007
        /*0eb4*/ 	.word	0x00000000
        /*0eb8*/ 	.short	0x010a
        /*0eba*/ 	.byte	0x3f
	.zero		1


	//----- nvinfo : EIATTR_NUM_MBARRIERS
	.align		4
.L_37:
        /*0ebc*/ 	.byte	0x03, 0x38
        /*0ebe*/ 	.short	0x000e


	//----- nvinfo : EIATTR_EXIT_INSTR_OFFSETS
	.align		4
        /*0ec0*/ 	.byte	0x04, 0x1c
        /*0ec2*/ 	.short	(.L_39 - .L_38)


	//   ....[0]....
.L_38:
        /*0ec4*/ 	.word	0x00000af0


	//   ....[1]....
        /*0ec8*/ 	.word	0x00001380


	//   ....[2]....
        /*0ecc*/ 	.word	0x000148c0


	//   ....[3]....
        /*0ed0*/ 	.word	0x00014ee0


	//   ....[4]....
        /*0ed4*/ 	.word	0x00016110


	//----- nvinfo : EIATTR_MAX_THREADS
	.align		4
.L_39:
        /*0ed8*/ 	.byte	0x04, 0x05
        /*0eda*/ 	.short	(.L_41 - .L_40)
.L_40:
        /*0edc*/ 	.word	0x00000180
        /*0ee0*/ 	.word	0x00000001
        /*0ee4*/ 	.word	0x00000001


	//----- nvinfo : EIATTR_CRS_STACK_SIZE
	.align		4
.L_41:
        /*0ee8*/ 	.byte	0x04, 0x1e
        /*0eea*/ 	.short	(.L_43 - .L_42)
.L_42:
        /*0eec*/ 	.word	0x00000000


	//----- nvinfo : EIATTR_CBANK_PARAM_SIZE
	.align		4
.L_43:
        /*0ef0*/ 	.byte	0x03, 0x19
        /*0ef2*/ 	.short	0x0470


	//----- nvinfo : EIATTR_PARAM_CBANK
	.align		4
        /*0ef4*/ 	.byte	0x04, 0x0a
        /*0ef6*/ 	.short	(.L_45 - .L_44)
	.align		4
.L_44:
        /*0ef8*/ 	.word	index@(.nv.constant0._ZN7cutlass13device_kernelINS_4gemm6kernel13GemmUniversalIN4cute5tupleIJiiiiEEENS1_10collective13CollectiveMmaINS1_34MainloopSm90TmaGmmaWarpSpecializedILi6ENS5_IJNS4_1CILi2EEENSA_ILi1EEESC_EEENS1_35KernelTmaWarpSpecializedCooperativeEEENS5_IJNSA_ILi384EEENSA_ILi160EEENSA_ILi32EEEEEENS_10bfloat16_tENS5_IJlSC_lEEESK_SL_NS4_8TiledMMAINS4_8MMA_AtomIJNS4_4SM904GMMA27MMA_64x32x16_F32BF16BF16_SSILNSP_5MajorE0ELSR_0ELNSP_7ScaleInE1ELSS_1EEEEEENS4_6LayoutISD_NS5_IJSC_NSA_ILi0EEESW_EEEEENS5_IJNS4_10UnderscoreESZ_SZ_EEEEENS4_13SM90_TMA_LOADENS4_14ComposedLayoutINS4_7SwizzleILi2ELi4ELi3EEENS4_18smem_ptr_flag_bitsILi16EEENSV_INS5_IJNSA_ILi8EEESI_EEENS5_IJSI_SC_EEEEEEEvNS4_8identityENS4_23SM90_TMA_LOAD_MULTICASTES1C_vS1D_EENS_8epilogue10collective6detail29Sm90TmaWarpSpecializedAdapterINS1H_15DefaultEpilogueISK_SL_SL_NS1G_6thread17LinearCombinationISK_Li1EffLNS1L_9ScaleType4KindE0ELNS_15FloatRoundStyleE2ESK_EENS1_15EpilogueDefaultEEEEEvvEEEEvNT_6ParamsE)
        /*0efc*/ 	.short	0x0210
        /*0efe*/ 	.short	0x0470


	//----- nvinfo : EIATTR_SW_WAR
	.align		4
.L_45:
        /*0f00*/ 	.byte	0x04, 0x36
        /*0f02*/ 	.short	(.L_47 - .L_46)
.L_46:
        /*0f04*/ 	.word	0x00000008
.L_47:


//--------------------- .nv.callgraph             --------------------------
	.section	.nv.callgraph,"",@"SHT_CUDA_CALLGRAPH"
	.align	4
	.sectionentsize	8
	.align		4
        /*0000*/ 	.word	0x00000000
	.align		4
        /*0004*/ 	.word	0xffffffff
	.align		4
        /*0008*/ 	.word	index@(_ZN7cutlass13device_kernelINS_4gemm6kernel13GemmUniversalIN4cute5tupleIJiiiiEEENS1_10collective13CollectiveMmaINS1_34MainloopSm90TmaGmmaWarpSpecializedILi6ENS5_IJNS4_1CILi2EEENSA_ILi1EEESC_EEENS1_35KernelTmaWarpSpecializedCooperativeEEENS5_IJNSA_ILi384EEENSA_ILi160EEENSA_ILi32EEEEEENS_10bfloat16_tENS5_IJlSC_lEEESK_SL_NS4_8TiledMMAINS4_8MMA_AtomIJNS4_4SM904GMMA27MMA_64x32x16_F32BF16BF16_SSILNSP_5MajorE0ELSR_0ELNSP_7ScaleInE1ELSS_1EEEEEENS4_6LayoutISD_NS5_IJSC_NSA_ILi0EEESW_EEEEENS5_IJNS4_10UnderscoreESZ_SZ_EEEEENS4_13SM90_TMA_LOADENS4_14ComposedLayoutINS4_7SwizzleILi2ELi4ELi3EEENS4_18smem_ptr_flag_bitsILi16EEENSV_INS5_IJNSA_ILi8EEESI_EEENS5_IJSI_SC_EEEEEEEvNS4_8identityENS4_23SM90_TMA_LOAD_MULTICASTES1C_vS1D_EENS_8epilogue10collective6detail29Sm90TmaWarpSpecializedAdapterINS1H_15DefaultEpilogueISK_SL_SL_NS1G_6thread17LinearCombinationISK_Li1EffLNS1L_9ScaleType4KindE0ELNS_15FloatRoundStyleE2ESK_EENS1_15EpilogueDefaultEEEEEvvEEEEvNT_6ParamsE)
	.align		4
        /*000c*/ 	.word	index@(__assertfail)
	.align		4
        /*0010*/ 	.word	0x00000000
	.align		4
        /*0014*/ 	.word	0xfffffffe
	.align		4
        /*0018*/ 	.word	0x00000000
	.align		4
        /*001c*/ 	.word	0xfffffffd
	.align		4
        /*0020*/ 	.word	0x00000000
	.align		4
        /*0024*/ 	.word	0xfffffffc


//--------------------- .nv.constant4             --------------------------
	.section	.nv.constant4,"a",@progbits
	.align	8
	.align		8
.nv.constant4:
        /*0000*/ 	.dword	__assertfail
	.align		8
        /*0008*/ 	.dword	__unnamed_1
	.align		8
        /*0010*/ 	.dword	_ZN40_INTERNAL_df2ce1ce_4_k_cu_c566a5dd_149644cuda3std3__45__cpo5beginE
	.align		8
        /*0018*/ 	.dword	_ZN40_INTERNAL_df2ce1ce_4_k_cu_c566a5dd_149644cuda3std3__45__cpo3endE
	.align		8
        /*0020*/ 	.dword	_ZN40_INTERNAL_df2ce1ce_4_k_cu_c566a5dd_149644cuda3std3__45__cpo6cbeginE
	.align		8
        /*0028*/ 	.dword	_ZN40_INTERNAL_df2ce1ce_4_k_cu_c566a5dd_149644cuda3std3__45__cpo4cendE
	.align		8
        /*0030*/ 	.dword	_ZN40_INTERNAL_df2ce1ce_4_k_cu_c566a5dd_149644cuda3std3__442_GLOBAL__N__df2ce1ce_4_k_cu_c566a5dd_149646ignoreE
	.align		8
        /*0038*/ 	.dword	_ZN40_INTERNAL_df2ce1ce_4_k_cu_c566a5dd_149644cuda3std3__419piecewise_constructE
	.align		8
        /*0040*/ 	.dword	_ZN40_INTERNAL_df2ce1ce_4_k_cu_c566a5dd_149644cuda3std3__48in_placeE
	.align		8
        /*0048*/ 	.dword	_ZN40_INTERNAL_df2ce1ce_4_k_cu_c566a5dd_149644cuda3std6ranges3__45__cpo4swapE
	.align		8
        /*0050*/ 	.dword	_ZN40_INTERNAL_df2ce1ce_4_k_cu_c566a5dd_149644cuda3std6ranges3__45__cpo9iter_moveE
	.align		8
        /*0058*/ 	.dword	_ZN40_INTERNAL_df2ce1ce_4_k_cu_c566a5dd_149644cute7productE
	.align		8
        /*0060*/ 	.dword	_ZN40_INTERNAL_df2ce1ce_4_k_cu_c566a5dd_149644cute1_E
	.align		8
        /*0068*/ 	.dword	$str$22
	.align		8
        /*0070*/ 	.dword	$str$23


//--------------------- .text._ZN7cutlass13device_kernelINS_4gemm6kernel13GemmUniversalIN4cute5tupleIJiiiiEEENS1_10collective13CollectiveMmaINS1_34MainloopSm90TmaGmmaWarpSpecializedILi6ENS5_IJNS4_1CILi2EEENSA_ILi1EEESC_EEENS1_35KernelTmaWarpSpecializedCooperativeEEENS5_IJNSA_ILi384EEENSA_ILi160EEENSA_ILi32EEEEEENS_10bfloat16_tENS5_IJlSC_lEEESK_SL_NS4_8TiledMMAINS4_8MMA_AtomIJNS4_4SM904GMMA27MMA_64x32x16_F32BF16BF16_SSILNSP_5MajorE0ELSR_0ELNSP_7ScaleInE1ELSS_1EEEEEENS4_6LayoutISD_NS5_IJSC_NSA_ILi0EEESW_EEEEENS5_IJNS4_10UnderscoreESZ_SZ_EEEEENS4_13SM90_TMA_LOADENS4_14ComposedLayoutINS4_7SwizzleILi2ELi4ELi3EEENS4_18smem_ptr_flag_bitsILi16EEENSV_INS5_IJNSA_ILi8EEESI_EEENS5_IJSI_SC_EEEEEEEvNS4_8identityENS4_23SM90_TMA_LOAD_MULTICASTES1C_vS1D_EENS_8epilogue10collective6detail29Sm90TmaWarpSpecializedAdapterINS1H_15DefaultEpilogueISK_SL_SL_NS1G_6thread17LinearCombinationISK_Li1EffLNS1L_9ScaleType4KindE0ELNS_15FloatRoundStyleE2ESK_EENS1_15EpilogueDefaultEEEEEvvEEEEvNT_6ParamsE --------------------------
	.section	.text._ZN7cutlass13device_kernelINS_4gemm6kernel13GemmUniversalIN4cute5tupleIJiiiiEEENS1_10collective13CollectiveMmaINS1_34MainloopSm90TmaGmmaWarpSpecializedILi6ENS5_IJNS4_1CILi2EEENSA_ILi1EEESC_EEENS1_35KernelTmaWarpSpecializedCooperativeEEENS5_IJNSA_ILi384EEENSA_ILi160EEENSA_ILi32EEEEEENS_10bfloat16_tENS5_IJlSC_lEEESK_SL_NS4_8TiledMMAINS4_8MMA_AtomIJNS4_4SM904GMMA27MMA_64x32x16_F32BF16BF16_SSILNSP_5MajorE0ELSR_0ELNSP_7ScaleInE1ELSS_1EEEEEENS4_6LayoutISD_NS5_IJSC_NSA_ILi0EEESW_EEEEENS5_IJNS4_10UnderscoreESZ_SZ_EEEEENS4_13SM90_TMA_LOADENS4_14ComposedLayoutINS4_7SwizzleILi2ELi4ELi3EEENS4_18smem_ptr_flag_bitsILi16EEENSV_INS5_IJNSA_ILi8EEESI_EEENS5_IJSI_SC_EEEEEEEvNS4_8identityENS4_23SM90_TMA_LOAD_MULTICASTES1C_vS1D_EENS_8epilogue10collective6detail29Sm90TmaWarpSpecializedAdapterINS1H_15DefaultEpilogueISK_SL_SL_NS1G_6thread17LinearCombinationISK_Li1EffLNS1L_9ScaleType4KindE0ELNS_15FloatRoundStyleE2ESK_EENS1_15EpilogueDefaultEEEEEvvEEEEvNT_6ParamsE,"ax",@progbits
	.align	128
.text._ZN7cutlass13device_kernelINS_4gemm6kernel13GemmUniversalIN4cute5tupleIJiiiiEEENS1_10collective13CollectiveMmaINS1_34MainloopSm90TmaGmmaWarpSpecializedILi6ENS5_IJNS4_1CILi2EEENSA_ILi1EEESC_EEENS1_35KernelTmaWarpSpecializedCooperativeEEENS5_IJNSA_ILi384EEENSA_ILi160EEENSA_ILi32EEEEEENS_10bfloat16_tENS5_IJlSC_lEEESK_SL_NS4_8TiledMMAINS4_8MMA_AtomIJNS4_4SM904GMMA27MMA_64x32x16_F32BF16BF16_SSILNSP_5MajorE0ELSR_0ELNSP_7ScaleInE1ELSS_1EEEEEENS4_6LayoutISD_NS5_IJSC_NSA_ILi0EEESW_EEEEENS5_IJNS4_10UnderscoreESZ_SZ_EEEEENS4_13SM90_TMA_LOADENS4_14ComposedLayoutINS4_7SwizzleILi2ELi4ELi3EEENS4_18smem_ptr_flag_bitsILi16EEENSV_INS5_IJNSA_ILi8EEESI_EEENS5_IJSI_SC_EEEEEEEvNS4_8identityENS4_23SM90_TMA_LOAD_MULTICASTES1C_vS1D_EENS_8epilogue10collective6detail29Sm90TmaWarpSpecializedAdapterINS1H_15DefaultEpilogueISK_SL_SL_NS1G_6thread17LinearCombinationISK_Li1EffLNS1L_9ScaleType4KindE0ELNS_15FloatRoundStyleE2ESK_EENS1_15EpilogueDefaultEEEEEvvEEEEvNT_6ParamsE:
        .type           _ZN7cutlass13device_kernelINS_4gemm6kernel13GemmUniversalIN4cute5tupleIJiiiiEEENS1_10collective13CollectiveMmaINS1_34MainloopSm90TmaGmmaWarpSpecializedILi6ENS5_IJNS4_1CILi2EEENSA_ILi1EEESC_EEENS1_35KernelTmaWarpSpecializedCooperativeEEENS5_IJNSA_ILi384EEENSA_ILi160EEENSA_ILi32EEEEEENS_10bfloat16_tENS5_IJlSC_lEEESK_SL_NS4_8TiledMMAINS4_8MMA_AtomIJNS4_4SM904GMMA27MMA_64x32x16_F32BF16BF16_SSILNSP_5MajorE0ELSR_0ELNSP_7ScaleInE1ELSS_1EEEEEENS4_6LayoutISD_NS5_IJSC_NSA_ILi0EEESW_EEEEENS5_IJNS4_10UnderscoreESZ_SZ_EEEEENS4_13SM90_TMA_LOADENS4_14ComposedLayoutINS4_7SwizzleILi2ELi4ELi3EEENS4_18smem_ptr_flag_bitsILi16EEENSV_INS5_IJNSA_ILi8EEESI_EEENS5_IJSI_SC_EEEEEEEvNS4_8identityENS4_23SM90_TMA_LOAD_MULTICASTES1C_vS1D_EENS_8epilogue10collective6detail29Sm90TmaWarpSpecializedAdapterINS1H_15DefaultEpilogueISK_SL_SL_NS1G_6thread17LinearCombinationISK_Li1EffLNS1L_9ScaleType4KindE0ELNS_15FloatRoundStyleE2ESK_EENS1_15EpilogueDefaultEEEEEvvEEEEvNT_6ParamsE,@function
        .size           _ZN7cutlass13device_kernelINS_4gemm6kernel13GemmUniversalIN4cute5tupleIJiiiiEEENS1_10collective13CollectiveMmaINS1_34MainloopSm90TmaGmmaWarpSpecializedILi6ENS5_IJNS4_1CILi2EEENSA_ILi1EEESC_EEENS1_35KernelTmaWarpSpecializedCooperativeEEENS5_IJNSA_ILi384EEENSA_ILi160EEENSA_ILi32EEEEEENS_10bfloat16_tENS5_IJlSC_lEEESK_SL_NS4_8TiledMMAINS4_8MMA_AtomIJNS4_4SM904GMMA27MMA_64x32x16_F32BF16BF16_SSILNSP_5MajorE0ELSR_0ELNSP_7ScaleInE1ELSS_1EEEEEENS4_6LayoutISD_NS5_IJSC_NSA_ILi0EEESW_EEEEENS5_IJNS4_10UnderscoreESZ_SZ_EEEEENS4_13SM90_TMA_LOADENS4_14ComposedLayoutINS4_7SwizzleILi2ELi4ELi3EEENS4_18smem_ptr_flag_bitsILi16EEENSV_INS5_IJNSA_ILi8EEESI_EEENS5_IJSI_SC_EEEEEEEvNS4_8identityENS4_23SM90_TMA_LOAD_MULTICASTES1C_vS1D_EENS_8epilogue10collective6detail29Sm90TmaWarpSpecializedAdapterINS1H_15DefaultEpilogueISK_SL_SL_NS1G_6thread17LinearCombinationISK_Li1EffLNS1L_9ScaleType4KindE0ELNS_15FloatRoundStyleE2ESK_EENS1_15EpilogueDefaultEEEEEvvEEEEvNT_6ParamsE,(.L_x_549 - _ZN7cutlass13device_kernelINS_4gemm6kernel13GemmUniversalIN4cute5tupleIJiiiiEEENS1_10collective13CollectiveMmaINS1_34MainloopSm90TmaGmmaWarpSpecializedILi6ENS5_IJNS4_1CILi2EEENSA_ILi1EEESC_EEENS1_35KernelTmaWarpSpecializedCooperativeEEENS5_IJNSA_ILi384EEENSA_ILi160EEENSA_ILi32EEEEEENS_10bfloat16_tENS5_IJlSC_lEEESK_SL_NS4_8TiledMMAINS4_8MMA_AtomIJNS4_4SM904GMMA27MMA_64x32x16_F32BF16BF16_SSILNSP_5MajorE0ELSR_0ELNSP_7ScaleInE1ELSS_1EEEEEENS4_6LayoutISD_NS5_IJSC_NSA_ILi0EEESW_EEEEENS5_IJNS4_10UnderscoreESZ_SZ_EEEEENS4_13SM90_TMA_LOADENS4_14ComposedLayoutINS4_7SwizzleILi2ELi4ELi3EEENS4_18smem_ptr_flag_bitsILi16EEENSV_INS5_IJNSA_ILi8EEESI_EEENS5_IJSI_SC_EEEEEEEvNS4_8identityENS4_23SM90_TMA_LOAD_MULTICASTES1C_vS1D_EENS_8epilogue10collective6detail29Sm90TmaWarpSpecializedAdapterINS1H_15DefaultEpilogueISK_SL_SL_NS1G_6thread17LinearCombinationISK_Li1EffLNS1L_9ScaleType4KindE0ELNS_15FloatRoundStyleE2ESK_EENS1_15EpilogueDefaultEEEEEvvEEEEvNT_6ParamsE)
        .other          _ZN7cutlass13device_kernelINS_4gemm6kernel13GemmUniversalIN4cute5tupleIJiiiiEEENS1_10collective13CollectiveMmaINS1_34MainloopSm90TmaGmmaWarpSpecializedILi6ENS5_IJNS4_1CILi2EEENSA_ILi1EEESC_EEENS1_35KernelTmaWarpSpecializedCooperativeEEENS5_IJNSA_ILi384EEENSA_ILi160EEENSA_ILi32EEEEEENS_10bfloat16_tENS5_IJlSC_lEEESK_SL_NS4_8TiledMMAINS4_8MMA_AtomIJNS4_4SM904GMMA27MMA_64x32x16_F32BF16BF16_SSILNSP_5MajorE0ELSR_0ELNSP_7ScaleInE1ELSS_1EEEEEENS4_6LayoutISD_NS5_IJSC_NSA_ILi0EEESW_EEEEENS5_IJNS4_10UnderscoreESZ_SZ_EEEEENS4_13SM90_TMA_LOADENS4_14ComposedLayoutINS4_7SwizzleILi2ELi4ELi3EEENS4_18smem_ptr_flag_bitsILi16EEENSV_INS5_IJNSA_ILi8EEESI_EEENS5_IJSI_SC_EEEEEEEvNS4_8identityENS4_23SM90_TMA_LOAD_MULTICASTES1C_vS1D_EENS_8epilogue10collective6detail29Sm90TmaWarpSpecializedAdapterINS1H_15DefaultEpilogueISK_SL_SL_NS1G_6thread17LinearCombinationISK_Li1EffLNS1L_9ScaleType4KindE0ELNS_15FloatRoundStyleE2ESK_EENS1_15EpilogueDefaultEEEEEvvEEEEvNT_6ParamsE,@"STO_CUDA_ENTRY STV_DEFAULT"
_ZN7cutlass13device_kernelINS_4gemm6kernel13GemmUniversalIN4cute5tupleIJiiiiEEENS1_10collective13CollectiveMmaINS1_34MainloopSm90TmaGmmaWarpSpecializedILi6ENS5_IJNS4_1CILi2EEENSA_ILi1EEESC_EEENS1_35KernelTmaWarpSpecializedCooperativeEEENS5_IJNSA_ILi384EEENSA_ILi160EEENSA_ILi32EEEEEENS_10bfloat16_tENS5_IJlSC_lEEESK_SL_NS4_8TiledMMAINS4_8MMA_AtomIJNS4_4SM904GMMA27MMA_64x32x16_F32BF16BF16_SSILNSP_5MajorE0ELSR_0ELNSP_7ScaleInE1ELSS_1EEEEEENS4_6LayoutISD_NS5_IJSC_NSA_ILi0EEESW_EEEEENS5_IJNS4_10UnderscoreESZ_SZ_EEEEENS4_13SM90_TMA_LOADENS4_14ComposedLayoutINS4_7SwizzleILi2ELi4ELi3EEENS4_18smem_ptr_flag_bitsILi16EEENSV_INS5_IJNSA_ILi8EEESI_EEENS5_IJSI_SC_EEEEEEEvNS4_8identityENS4_23SM90_TMA_LOAD_MULTICASTES1C_vS1D_EENS_8epilogue10collective6detail29Sm90TmaWarpSpecializedAdapterINS1H_15DefaultEpilogueISK_SL_SL_NS1G_6thread17LinearCombinationISK_Li1EffLNS1L_9ScaleType4KindE0ELNS_15FloatRoundStyleE2ESK_EENS1_15EpilogueDefaultEEEEEvvEEEEvNT_6ParamsE:
[----:B------:R-:W0:Y:S02]  /*0000*/  LDC R1, c[0x0][0x28] ;  /* 0x00000a00ff017b82 */ /* 0x000e240000000800 */
[----:B0-----:R-:W-:Y:S01]  /*0010*/  VIADD R1, R1, 0xfffffee8 ;  /* 0xfffffee801017836 */ /* 0x001fe20000000000 */
[----:B------:R-:W0:Y:S01]  /*0020*/  S2R R4, SR_TID.X ;  /* 0x0000000000047919 */ /* 0x000e220000002100 */
[----:B------:R-:W-:Y:S01]  /*0030*/  ELECT P0, URZ, PT ;  /* 0x00000000003f782f */ /* 0x000fe20003800000 */
[----:B------:R-:W-:Y:S01]  /*0040*/  BSSY B0, `(.L_x_0) ;  /* 0x0000015000007945 */ /* 0x000fe20003800000 */
[--C-:B0-----:R-:W-:Y:S02]  /*0050*/  SHF.R.U32.HI R0, RZ, 0x5, R4.reuse ;  /* 0x00000005ff007819 */ /* 0x101fe40000011604 */
[----:B------:R-:W-:-:S03]  /*0060*/  SHF.R.U32.HI R2, RZ, 0x7, R4 ;  /* 0x00000007ff027819 */ /* 0x000fc60000011604 */
[----:B------:R-:W0:Y:S04]  /*0070*/  SHFL.IDX PT, R3, R0, RZ, 0x1f ;  /* 0x00001fff00037589 */ /* 0x000e2800000e0000 */
[----:B------:R-:W1:Y:S01]  /*0080*/  SHFL.IDX PT, R2, R2, RZ, 0x1f ;  /* 0x00001fff02027589 */ /* 0x000e6200000e0000 */
[----:B0-----:R-:W-:Y:S02]  /*0090*/  R2UR UR9, R3 ;  /* 0x00000000030972ca */ /* 0x001fe400000e0000 */
[----:B-1----:R-:W-:-:S11]  /*00a0*/  R2UR UR5, R2 ;  /* 0x00000000020572ca */ /* 0x002fd600000e0000 */
[----:B------:R-:W-:Y:S02]  /*00b0*/  USHF.R.S32.HI UR4, URZ, 0x1f, UR9 ;  /* 0x0000001f3f047899 */ /* 0x000fe40008011409 */
[----:B------:R-:W-:Y:S02]  /*00c0*/  ISETP.NE.OR P0, PT, RZ, UR9, !P0 ;  /* 0x00000009ff007c0c */ /* 0x000fe4000c705670 */
[----:B------:R-:W-:-:S04]  /*00d0*/  ULEA.HI UR4, UR4, UR9, URZ, 0x2 ;  /* 0x0000000904047291 */ /* 0x000fc8000f8f103f */
[----:B------:R-:W-:-:S04]  /*00e0*/  ULOP3.LUT UR4, UR4, 0xfffffffc, URZ, 0xc0, !UPT ;  /* 0xfffffffc04047892 */ /* 0x000fc8000f8ec03f */
[----:B------:R-:W-:-:S03]  /*00f0*/  UIADD3 UR9, UR9, -UR4, URZ ;  /* 0x8000000409097290 */ /* 0x000fc6000fffe03f */
[----:B------:R-:W-:Y:S09]  /*0100*/  @P0 BRA `(.L_x_1) ;  /* 0x0000000000200947 */ /* 0x000ff20003800000 */
[----:B------:R-:W-:Y:S02]  /*0110*/  ULDC.64 UR6, c[0x0][0x198] ;  /* 0x0000660000067ab9 */ /* 0x000fe40000000a00 */
[----:B------:R-:W-:Y:S02]  /*0120*/  UIADD3 UR10, UP0, UR6, 0xf0, URZ ;  /* 0x000000f0060a7890 */ /* 0x000fe4000ff1e03f */
[----:B------:R-:W-:Y:S02]  /*0130*/  UIADD3 UR6, UP1, UR6, 0x1f0, URZ ;  /* 0x000001f006067890 */ /* 0x000fe4000ff3e03f */
[----:B------:R-:W-:Y:S02]  /*0140*/  UIADD3.X UR11, URZ, UR7, URZ, UP0, !UPT ;  /* 0x000000073f0b7290 */ /* 0x000fe400087fe43f */
[----:B------:R-:W-:-:S07]  /*0150*/  UIADD3.X UR7, URZ, UR7, URZ, UP1, !UPT ;  /* 0x000000073f077290 */ /* 0x000fce0008ffe43f */
[----:B------:R0:W-:Y:S02]  /*0160*/  UTMACCTL.PF [UR10] ;  /* 0x000000000a0079b9 */ /* 0x0001e40008040000 */
[----:B------:R0:W-:Y:S02]  /*0170*/  UTMACCTL.PF [UR6] ;  /* 0x00000000060079b9 */ /* 0x0001e40008040000 */
[----:B0-----:R-:W-:Y:S01]  /*0180*/  NOP ;  /* 0x0000000000007918 */ /* 0x001fe20000000000 */
.L_x_1:
[----:B------:R-:W-:Y:S05]  /*0190*/  BSYNC B0 ;  /* 0x0000000000007941 */ /* 0x000fea0003800000 */
.L_x_0:
[----:B------:R-:W0:Y:S01]  /*01a0*/  SHFL.IDX PT, R2, R0, RZ, 0x1f ;  /* 0x00001fff00027589 */ /* 0x000e2200000e0000 */
[----:B------:R-:W-:Y:S01]  /*01b0*/  UISETP.NE.AND UP0, UPT, UR9, 0x3, UPT ;  /* 0x000000030900788c */ /* 0x000fe2000bf05270 */
[----:B------:R-:W-:Y:S01]  /*01c0*/  ISETP.NE.AND P1, PT, RZ, UR5, PT ;  /* 0x00000005ff007c0c */ /* 0x000fe2000bf25270 */
[----:B------:R-:W-:Y:S02]  /*01d0*/  UIADD3 UR16, UR5, -0x1, URZ ;  /* 0xffffffff05107890 */ /* 0x000fe4000fffe03f */
[----:B------:R-:W-:Y:S02]  /*01e0*/  UISETP.EQ.OR UP0, UPT, UR9, URZ, !UP0 ;  /* 0x0000003f0900728c */ /* 0x000fe4000c702670 */
[----:B------:R-:W-:Y:S02]  /*01f0*/  UISETP.GE.U32.AND UP1, UPT, UR16, 0x2, UPT ;  /* 0x000000021000788c */ /* 0x000fe4000bf26070 */
[----:B------:R-:W-:-:S04]  /*0200*/  UISETP.EQ.AND UP0, UPT, UR5, URZ, UP0 ;  /* 0x0000003f0500728c */ /* 0x000fc80008702270 */
[----:B------:R-:W-:-:S04]  /*0210*/  USEL UR38, URZ, 0x1, !UP0 ;  /* 0x000000013f267887 */ /* 0x000fc8000c000000 */
[----:B------:R-:W-:Y:S01]  /*0220*/  USEL UR38, UR38, 0x2, UP1 ;  /* 0x0000000226267887 */ /* 0x000fe20008800000 */
[----:B0-----:R-:W-:-:S13]  /*0230*/  ISETP.NE.AND P0, PT, R2, RZ, PT ;  /* 0x000000ff0200720c */ /* 0x001fda0003f05270 */
[----:B------:R-:W-:Y:S05]  /*0240*/  @P0 BRA `(.L_x_2) ;  /* 0x0000000000680947 */ /* 0x000fea0003800000 */
[----:B------:R-:W0:Y:S01]  /*0250*/  S2UR UR8, SR_CgaCtaId ;  /* 0x00000000000879c3 */ /* 0x000e220000008800 */
[----:B------:R-:W-:Y:S01]  /*0260*/  UMOV UR4, 0x400 ;  /* 0x0000040000047882 */ /* 0x000fe20000000000 */
[----:B------:R-:W-:Y:S01]  /*0270*/  UMOV UR5, 0x1 ;  /* 0x0000000100057882 */ /* 0x000fe20000000000 */
[----:B------:R-:W-:Y:S01]  /*0280*/  UMOV UR6, 0x4 ;  /* 0x0000000400067882 */ /* 0x000fe20000000000 */
[----:B------:R-:W-:Y:S01]  /*0290*/  ELECT P0, URZ, PT ;  /* 0x00000000003f782f */ /* 0x000fe20003800000 */
[----:B------:R-:W-:-:S04]  /*02a0*/  UIADD3 UR6, -UR6, 0x100000, URZ ;  /* 0x0010000006067890 */ /* 0x000fc8000fffe13f */
[----:B------:R-:W-:Y:S02]  /*02b0*/  USHF.L.U32 UR7, UR6, 0xb, URZ ;  /* 0x0000000b06077899 */ /* 0x000fe4000800063f */
[----:B------:R-:W-:Y:S02]  /*02c0*/  USHF.L.U32 UR6, UR6, 0x1, URZ ;  /* 0x0000000106067899 */ /* 0x000fe4000800063f */
[----:B0-----:R-:W-:Y:S02]  /*02d0*/  ULEA UR8, UR8, UR4, 0x18 ;  /* 0x0000000408087291 */ /* 0x001fe4000f8ec03f */
[----:B------:R-:W-:-:S04]  /*02e0*/  UIADD3 UR4, -UR5, 0x100000, URZ ;  /* 0x0010000005047890 */ /* 0x000fc8000fffe13f */
[----:B------:R-:W-:Y:S02]  /*02f0*/  USHF.L.U32 UR5, UR4, 0xb, URZ ;  /* 0x0000000b04057899 */ /* 0x000fe4000800063f */
[----:B------:R-:W-:Y:S01]  /*0300*/  USHF.L.U32 UR4, UR4, 0x1, URZ ;  /* 0x0000000104047899 */ /* 0x000fe2000800063f */
[----:B------:R-:W0:Y:S11]  /*0310*/  FENCE.VIEW.ASYNC.S ;  /* 0x00000000000073c6 */ /* 0x000e360000000000 */
[----:B0-----:R0:W1:Y:S01]  /*0320*/  SYNCS.EXCH.64 URZ, [UR8], UR4 ;  /* 0x00000004083f75b2 */ /* 0x0010620008000100 */
[----:B------:R0:W2:Y:S01]  /*0330*/  SYNCS.EXCH.64 URZ, [UR8+0x30], UR6 ;  /* 0x00003006083f75b2 */ /* 0x0000a20008000100 */
[----:B------:R0:W3:Y:S01]  /*0340*/  SYNCS.EXCH.64 URZ, [UR8+0x8], UR4 ;  /* 0x00000804083f75b2 */ /* 0x0000e20008000100 */
[----:B------:R0:W4:Y:S01]  /*0350*/  SYNCS.EXCH.64 URZ, [UR8+0x38], UR6 ;  /* 0x00003806083f75b2 */ /* 0x0001220008000100 */
[----:B------:R0:W0:Y:S01]  /*0360*/  SYNCS.EXCH.64 URZ, [UR8+0x10], UR4 ;  /* 0x00001004083f75b2 */ /* 0x0000220008000100 */
[----:B------:R0:W0:Y:S01]  /*0370*/  SYNCS.EXCH.64 URZ, [UR8+0x40], UR6 ;  /* 0x00004006083f75b2 */ /* 0x0000220008000100 */
[----:B------:R0:W0:Y:S01]  /*0380*/  SYNCS.EXCH.64 URZ, [UR8+0x18], UR4 ;  /* 0x00001804083f75b2 */ /* 0x0000220008000100 */
[----:B------:R0:W0:Y:S01]  /*0390*/  SYNCS.EXCH.64 URZ, [UR8+0x48], UR6 ;  /* 0x00004806083f75b2 */ /* 0x0000220008000100 */
[----:B------:R0:W0:Y:S01]  /*03a0*/  SYNCS.EXCH.64 URZ, [UR8+0x20], UR4 ;  /* 0x00002004083f75b2 */ /* 0x0000220008000100 */
[----:B------:R0:W0:Y:S01]  /*03b0*/  SYNCS.EXCH.64 URZ, [UR8+0x50], UR6 ;  /* 0x00005006083f75b2 */ /* 0x0000220008000100 */
[----:B------:R0:W0:Y:S01]  /*03c0*/  SYNCS.EXCH.64 URZ, [UR8+0x28], UR4 ;  /* 0x00002804083f75b2 */ /* 0x0000220008000100 */
[----:B------:R0:W0:Y:S01]  /*03d0*/  SYNCS.EXCH.64 URZ, [UR8+0x58], UR6 ;  /* 0x00005806083f75b2 */ /* 0x0000220008000100 */
[----:B------:R-:W-:Y:S01]  /*03e0*/  NOP ;  /* 0x0000000000007918 */ /* 0x000fe20000000000 */
.L_x_2:
[----:B------:R-:W5:Y:S01]  /*03f0*/  S2UR UR13, SR_CTAID.X ;  /* 0x00000000000d79c3 */ /* 0x000f620000002500 */
[----:B------:R-:W-:Y:S01]  /*0400*/  SHF.R.S32.HI R3, RZ, 0x1f, R4 ;  /* 0x0000001fff037819 */ /* 0x000fe20000011404 */
[----:B------:R1:W2:Y:S01]  /*0410*/  SHFL.IDX PT, R6, R0, RZ, 0x1f ;  /* 0x00001fff00067589 */ /* 0x0002a200000e0000 */
[----:B0-----:R-:W-:Y:S01]  /*0420*/  ULDC UR4, c[0x0][0x150] ;  /* 0x0000540000047ab9 */ /* 0x001fe20000000800 */
[----:B------:R-:W-:Y:S02]  /*0430*/  ELECT P0, URZ, PT ;  /* 0x00000000003f782f */ /* 0x000fe40003800000 */
[----:B------:R-:W-:Y:S01]  /*0440*/  LEA.HI R3, R3, R4, RZ, 0x7 ;  /* 0x0000000403037211 */ /* 0x000fe200078f38ff */
[----:B------:R-:W-:Y:S01]  /*0450*/  ULDC UR5, c[0x0][0x154] ;  /* 0x0000550000057ab9 */ /* 0x000fe20000000800 */
[----:B------:R-:W-:Y:S01]  /*0460*/  SHF.R.S32.HI R7, RZ, 0x1f, R2 ;  /* 0x0000001fff077819 */ /* 0x000fe20000011402 */
[----:B------:R-:W0:Y:S01]  /*0470*/  S2UR UR10, SR_CTAID.Y ;  /* 0x00000000000a79c3 */ /* 0x000e220000002600 */
[----:B------:R-:W-:Y:S01]  /*0480*/  LOP3.LUT R3, R3, 0xffffff80, RZ, 0xc0, !PT ;  /* 0xffffff8003037812 */ /* 0x000fe200078ec0ff */
[----:B------:R-:W-:Y:S01]  /*0490*/  ULDC UR8, c[0x0][0x144] ;  /* 0x0000510000087ab9 */ /* 0x000fe20000000800 */
[----:B------:R-:W-:Y:S01]  /*04a0*/  LEA.HI R7, R7, R2, RZ, 0x2 ;  /* 0x0000000207077211 */ /* 0x000fe200078f10ff */
[----:B------:R-:W-:Y:S01]  /*04b0*/  NOP ;  /* 0x0000000000007918 */ /* 0x000fe20000000000 */
[----:B------:R-:W-:Y:S01]  /*04c0*/  NOP ;  /* 0x0000000000007918 */ /* 0x000fe20000000000 */
[----:B------:R-:W-:Y:S01]  /*04d0*/  IMAD.IADD R3, R4, 0x1, -R3 ;  /* 0x0000000104037824 */ /* 0x000fe200078e0a03 */
[----:B------:R-:W-:Y:S01]  /*04e0*/  LOP3.LUT R7, R7, 0x3ffffffc, RZ, 0xc0, !PT ;  /* 0x3ffffffc07077812 */ /* 0x000fe200078ec0ff */
[----:B------:R-:W-:Y:S01]  /*04f0*/  ULDC UR11, c[0x0][0x148] ;  /* 0x00005200000b7ab9 */ /* 0x000fe20000000800 */
[----:B------:R-:W-:-:S02]  /*0500*/  IMAD.MOV.U32 R17, RZ, RZ, 0x1 ;  /* 0x00000001ff117424 */ /* 0x000fc400078e00ff */
[----:B------:R-:W-:Y:S01]  /*0510*/  SHF.R.S32.HI R4, RZ, 0x1f, R3 ;  /* 0x0000001fff047819 */ /* 0x000fe20000011403 */
[----:B------:R-:W-:-:S03]  /*0520*/  IMAD.IADD R2, R2, 0x1, -R7 ;  /* 0x0000000102027824 */ /* 0x000fc600078e0a07 */
[----:B------:R-:W-:Y:S02]  /*0530*/  LEA.HI R4, R4, R3, RZ, 0x3 ;  /* 0x0000000304047211 */ /* 0x000fe400078f18ff */
[----:B-----5:R-:W-:Y:S02]  /*0540*/  I2FP.F32.U32 R5, UR13 ;  /* 0x0000000d00057c45 */ /* 0x020fe40008201000 */
[--C-:B-1----:R-:W-:Y:S02]  /*0550*/  SHF.R.S32.HI R0, RZ, 0x3, R4.reuse ;  /* 0x00000003ff007819 */ /* 0x102fe40000011404 */
[----:B--2---:R-:W-:Y:S01]  /*0560*/  ISETP.NE.OR P0, PT, R6, RZ, !P0 ;  /* 0x000000ff0600720c */ /* 0x004fe20004705670 */
[----:B------:R-:W-:Y:S01]  /*0570*/  FMUL R8, R5, UR4 ;  /* 0x0000000405087c20 */ /* 0x000fe20008400000 */
[----:B------:R-:W-:-:S04]  /*0580*/  SHF.R.S32.HI R5, RZ, 0x1f, R4 ;  /* 0x0000001fff057819 */ /* 0x000fc80000011404 */
[----:B------:R-:W-:Y:S01]  /*0590*/  LEA.HI R5, R5, R0, RZ, 0x2 ;  /* 0x0000000005057211 */ /* 0x000fe200078f10ff */
[----:B------:R-:W1:Y:S03]  /*05a0*/  F2I.U32.TRUNC.NTZ R8, R8 ;  /* 0x0000000800087305 */ /* 0x000e66000020f000 */
[----:B------:R-:W-:-:S03]  /*05b0*/  LOP3.LUT R5, R5, 0xfffffffc, RZ, 0xc0, !PT ;  /* 0xfffffffc05057812 */ /* 0x000fc600078ec0ff */
[----:B------:R-:W-:Y:S01]  /*05c0*/  VOTEU.ALL UP0, P0 ;  /* 0x00000000003f7886 */ /* 0x000fe20000000000 */
[----:B------:R-:W-:Y:S01]  /*05d0*/  VOTEU.ALL UP1, P0 ;  /* 0x00000000003f7886 */ /* 0x000fe20000020000 */
[----:B------:R-:W-:Y:S01]  /*05e0*/  IMAD.IADD R5, R0, 0x1, -R5 ;  /* 0x0000000100057824 */ /* 0x000fe200078e0a05 */
[----:B0-----:R-:W-:Y:S02]  /*05f0*/  I2FP.F32.U32 R0, UR10 ;  /* 0x0000000a00007c45 */ /* 0x001fe40008201000 */
[----:B------:R-:W0:Y:S01]  /*0600*/  @!UP0 S2UR UR7, SR_CgaCtaId ;  /* 0x00000000000789c3 */ /* 0x000e220000008800 */
[----:B------:R-:W-:Y:S01]  /*0610*/  IMAD R2, R2, 0x4, R5 ;  /* 0x0000000402027824 */ /* 0x000fe200078e0205 */
[----:B------:R-:W-:Y:S01]  /*0620*/  @!UP0 UMOV UR6, 0x400 ;  /* 0x0000040000068882 */ /* 0x000fe20000000000 */
[----:B------:R-:W-:Y:S01]  /*0630*/  FMUL R4, R0, UR5 ;  /* 0x0000000500047c20 */ /* 0x000fe20008400000 */
[----:B-1----:R-:W-:Y:S02]  /*0640*/  R2UR UR4, R8 ;  /* 0x00000000080472ca */ /* 0x002fe400000e0000 */
[----:B------:R-:W-:-:S03]  /*0650*/  LEA.HI R0, R2, R2, RZ, 0x1 ;  /* 0x0000000202007211 */ /* 0x000fc600078f08ff */
[----:B------:R-:W1:Y:S01]  /*0660*/  F2I.U32.TRUNC.NTZ R4, R4 ;  /* 0x0000000400047305 */ /* 0x000e62000020f000 */
[----:B------:R-:W-:-:S05]  /*0670*/  LOP3.LUT R5, R0, 0xfffffffe, RZ, 0xc0, !PT ;  /* 0xfffffffe00057812 */ /* 0x000fca00078ec0ff */
[----:B------:R-:W-:Y:S02]  /*0680*/  IMAD.IADD R5, R2, 0x1, -R5 ;  /* 0x0000000102057824 */ /* 0x000fe400078e0a05 */
[----:B------:R-:W-:-:S04]  /*0690*/  UIADD3 UR4, -UR4, URZ, URZ ;  /* 0x0000003f04047290 */ /* 0x000fc8000fffe13f */
[----:B------:R-:W-:Y:S01]  /*06a0*/  UIMAD UR8, UR8, UR4, UR13 ;  /* 0x00000004080872a4 */ /* 0x000fe2000f8e020d */
[----:B-1----:R-:W-:Y:S02]  /*06b0*/  R2UR UR12, R4 ;  /* 0x00000000040c72ca */ /* 0x002fe400000e0000 */
[----:B------:R-:W-:Y:S01]  /*06c0*/  UMOV UR4, 0x20 ;  /* 0x0000002000047882 */ /* 0x000fe20000000000 */
[----:B------:R-:W1:Y:S02]  /*06d0*/  LDC R4, c[0x0][0x140] ;  /* 0x00005000ff047b82 */ /* 0x000e640000000800 */
[----:B------:R-:W-:Y:S01]  /*06e0*/  ISETP.NE.AND P3, PT, R5, UR8, PT ;  /* 0x0000000805007c0c */ /* 0x000fe2000bf65270 */
[----:B------:R-:W-:Y:S01]  /*06f0*/  IMAD.SHL.U32 R5, R2, 0x4, RZ ;  /* 0x0000000402057824 */ /* 0x000fe200078e00ff */
[----:B------:R-:W-:-:S04]  /*0700*/  @!UP0 UIADD3 UR4, -UR4, 0x100000, URZ ;  /* 0x0010000004048890 */ /* 0x000fc8000fffe13f */
[----:B------:R-:W-:Y:S02]  /*0710*/  @!UP0 USHF.L.U32 UR5, UR4, 0xb, URZ ;  /* 0x0000000b04058899 */ /* 0x000fe4000800063f */
[----:B------:R-:W-:Y:S02]  /*0720*/  @!UP0 USHF.L.U32 UR4, UR4, 0x1, URZ ;  /* 0x0000000104048899 */ /* 0x000fe4000800063f */
[----:B0-----:R-:W-:Y:S01]  /*0730*/  @!UP0 ULEA UR6, UR7, UR6, 0x18 ;  /* 0x0000000607068291 */ /* 0x001fe2000f8ec03f */
[----:B------:R-:W-:Y:S01]  /*0740*/  LOP3.LUT R9, R2, 0xc, R5, 0x78, !PT ;  /* 0x0000000c02097812 */ /* 0x000fe200078e7805 */
[----:B------:R-:W-:Y:S01]  /*0750*/  VOTEU.ALL UP0, P0 ;  /* 0x00000000003f7886 */ /* 0x000fe20000000000 */
[----:B------:R-:W-:Y:S01]  /*0760*/  LOP3.LUT P0, RZ, R3, 0x7, RZ, 0xc0, !PT ;  /* 0x0000000703ff7812 */ /* 0x000fe2000780c0ff */
[----:B------:R-:W-:Y:S02]  /*0770*/  UIADD3 UR12, -UR12, URZ, URZ ;  /* 0x0000003f0c0c7290 */ /* 0x000fe4000fffe13f */
[----:B------:R0:W-:Y:S01]  /*0780*/  STL [R1+0x90], R9 ;  /* 0x0000900901007387 */ /* 0x0001e20000100800 */
[----:B------:R-:W-:-:S02]  /*0790*/  ISETP.LT.U32.AND P0, PT, R9, 0x2, !P0 ;  /* 0x000000020900780c */ /* 0x000fc40004701070 */
[----:B------:R-:W-:Y:S01]  /*07a0*/  @P3 LEA.HI R0, R9, R9, RZ, 0x1 ;  /* 0x0000000909003211 */ /* 0x000fe200078f08ff */
[----:B------:R-:W2:Y:S02]  /*07b0*/  FENCE.VIEW.ASYNC.S ;  /* 0x00000000000073c6 */ /* 0x000ea40000000000 */
[----:B--2---:R-:W2:Y:S01]  /*07c0*/  @!UP0 SYNCS.EXCH.64 URZ, [UR6+0x70], UR4 ;  /* 0x00007004063f85b2 */ /* 0x004ea20008000100 */
[----:B------:R-:W-:Y:S02]  /*07d0*/  @P3 SHF.R.S32.HI R0, RZ, 0x1, R0 ;  /* 0x00000001ff003819 */ /* 0x000fe40000011400 */
[----:B-1----:R-:W-:Y:S01]  /*07e0*/  ISETP.EQ.U32.AND P2, PT, R4, 0x1, PT ;  /* 0x000000010400780c */ /* 0x002fe20003f42070 */
[----:B------:R1:W0:Y:S01]  /*07f0*/  @!UP1 SYNCS.EXCH.64 URZ, [UR6+0x78], UR4 ;  /* 0x00007804063f95b2 */ /* 0x0002220008000100 */
[----:B------:R-:W-:Y:S01]  /*0800*/  NOP ;  /* 0x0000000000007918 */ /* 0x000fe20000000000 */
[----:B-1----:R-:W-:-:S06]  /*0810*/  UIMAD UR4, UR11, UR12, UR10 ;  /* 0x0000000c0b0472a4 */ /* 0x002fcc000f8e020a */
[----:B------:R-:W-:Y:S02]  /*0820*/  @P3 ISETP.NE.AND P4, PT, R0, UR4, PT ;  /* 0x0000000400003c0c */ /* 0x000fe4000bf85270 */
[----:B------:R-:W-:Y:S02]  /*0830*/  SEL R0, RZ, 0x1, !P0 ;  /* 0x00000001ff007807 */ /* 0x000fe40004000000 */
[----:B------:R-:W-:-:S04]  /*0840*/  @P3 SEL R17, RZ, 0x1, P4 ;  /* 0x00000001ff113807 */ /* 0x000fc80002000000 */
[----:B------:R-:W-:Y:S01]  /*0850*/  LOP3.LUT R17, R17, R0, RZ, 0xc0, !PT ;  /* 0x0000000011117212 */ /* 0x000fe200078ec0ff */
[----:B--2---:R-:W-:Y:S06]  /*0860*/  @!P2 BRA `(.L_x_3) ;  /* 0x000000000008a947 */ /* 0x004fec0003800000 */
[----:B0--34-:R-:W-:Y:S01]  /*0870*/  UCGABAR_ARV ;  /* 0x00000000000079c7 */ /* 0x019fe20008000000 */
[----:B------:R-:W-:Y:S05]  /*0880*/  BRA `(.L_x_4) ;  /* 0x0000000000047947 */ /* 0x000fea0003800000 */
.L_x_3:
[----:B0--34-:R-:W-:Y:S01]  /*0890*/  NOP ;  /* 0x0000000000007918 */ /* 0x019fe20000000000 */
.L_x_4:
[----:B------:R-:W-:Y:S01]  /*08a0*/  ULDC UR4, c[0x0][0x65c] ;  /* 0x0001970000047ab9 */ /* 0x000fe20000000800 */
[----:B------:R-:W-:Y:S01]  /*08b0*/  UMOV UR5, URZ ;  /* 0x0000003f00057c82 */ /* 0x000fe20008000000 */
[----:B------:R-:W-:-:S03]  /*08c0*/  UISETP.NE.AND UP0, UPT, UR4, 0x1, UPT ;  /* 0x000000010400788c */ /* 0x000fc6000bf05270 */
[----:B------:R-:W-:Y:S01]  /*08d0*/  UMOV UR4, UR13 ;  /* 0x0000000d00047c82 */ /* 0x000fe20008000000 */
[----:B------:R-:W-:Y:S02]  /*08e0*/  UP2UR UR39, UPR, URZ, 0x1 ;  /* 0x000000013f277883 */ /* 0x000fe40008000000 */
[----:B------:R-:W-:Y:S02]  /*08f0*/  PLOP3.LUT P0, PT, PT, PT, UP0, 0x80, 0x0 ;  /* 0x000000000000781c */ /* 0x000fe40003f0f008 */
[----:B------:R-:W-:Y:S02]  /*0900*/  PLOP3.LUT P3, PT, PT, PT, UP0, 0x80, 0x0 ;  /* 0x000000000000781c */ /* 0x000fe40003f6f008 */
[----:B------:R-:W-:Y:S01]  /*0910*/  PLOP3.LUT P5, PT, PT, PT, UP0, 0x80, 0x0 ;  /* 0x000000000000781c */ /* 0x000fe20003faf008 */
[----:B------:R-:W-:Y:S01]  /*0920*/  @UP0 ULDC UR14, c[0x0][0x10] ;  /* 0x00000400000e0ab9 */ /* 0x000fe20000000800 */
[----:B------:R-:W-:Y:S01]  /*0930*/  @UP0 UMOV UR6, UR10 ;  /* 0x0000000a00060c82 */ /* 0x000fe20008000000 */
[----:B------:R-:W-:Y:S01]  /*0940*/  @UP0 UMOV UR7, URZ ;  /* 0x0000003f00070c82 */ /* 0x000fe20008000000 */
[----:B------:R-:W-:Y:S01]  /*0950*/  PLOP3.LUT P4, PT, PT, PT, UP0, 0x80, 0x0 ;  /* 0x000000000000781c */ /* 0x000fe20003f8f008 */
[----:B------:R-:W-:-:S03]  /*0960*/  @UP0 UIMAD.WIDE.U32 UR14, UR13, UR14, UR6 ;  /* 0x0000000e0d0e02a5 */ /* 0x000fc6000f8e0006 */
[----:B------:R-:W-:Y:S01]  /*0970*/  @!UP0 ULDC UR7, c[0x0][0xc] ;  /* 0x0000030000078ab9 */ /* 0x000fe20000000800 */
[----:B------:R-:W-:Y:S01]  /*0980*/  @UP0 UMOV UR6, URZ ;  /* 0x0000003f00060c82 */ /* 0x000fe20008000000 */
[----:B------:R-:W-:Y:S01]  /*0990*/  @!UP0 UIMAD.WIDE.U32 UR4, UR10, UR7, UR4 ;  /* 0x000000070a0482a5 */ /* 0x000fe2000f8e0004 */
[----:B------:R-:W-:Y:S01]  /*09a0*/  IMAD.U32 R2, RZ, RZ, UR14 ;  /* 0x0000000eff027e24 */ /* 0x000fe2000f8e00ff */
[----:B------:R-:W-:Y:S02]  /*09b0*/  @UP0 UIADD3 UR6, UR15, UR6, URZ ;  /* 0x000000060f060290 */ /* 0x000fe4000fffe03f */
[----:B------:R-:W-:Y:S02]  /*09c0*/  IMAD.U32 R3, RZ, RZ, UR15 ;  /* 0x0000000fff037e24 */ /* 0x000fe4000f8e00ff */
[----:B------:R-:W-:Y:S01]  /*09d0*/  @P0 MOV R7, R2 ;  /* 0x0000000200070202 */ /* 0x000fe20000000f00 */
[----:B------:R-:W-:Y:S02]  /*09e0*/  IMAD.U32 R5, RZ, RZ, UR5 ;  /* 0x00000005ff057e24 */ /* 0x000fe4000f8e00ff */
[----:B------:R-:W-:-:S02]  /*09f0*/  IMAD.U32 R2, RZ, RZ, UR4 ;  /* 0x00000004ff027e24 */ /* 0x000fc4000f8e00ff */
[----:B------:R-:W-:Y:S02]  /*0a00*/  @P3 IMAD.U32 R6, RZ, RZ, UR6 ;  /* 0x00000006ff063e24 */ /* 0x000fe4000f8e00ff */
[----:B------:R-:W-:Y:S02]  /*0a10*/  @!P5 IMAD.MOV.U32 R6, RZ, RZ, R5 ;  /* 0x000000ffff06d224 */ /* 0x000fe400078e0005 */
[----:B------:R-:W-:Y:S02]  /*0a20*/  @!P4 IMAD.MOV.U32 R7, RZ, RZ, R2 ;  /* 0x000000ffff07c224 */ /* 0x000fe400078e0002 */
[----:B------:R-:W-:Y:S01]  /*0a30*/  IMAD.U32 R3, RZ, RZ, UR5 ;  /* 0x00000005ff037e24 */ /* 0x000fe2000f8e00ff */
[----:B------:R0:W-:Y:S01]  /*0a40*/  STL [R1+0xa0], R6 ;  /* 0x0000a00601007387 */ /* 0x0001e20000100800 */
[----:B------:R-:W-:-:S03]  /*0a50*/  IMAD.U32 R4, RZ, RZ, UR4 ;  /* 0x00000004ff047e24 */ /* 0x000fc6000f8e00ff */
[----:B------:R0:W-:Y:S01]  /*0a60*/  STL [R1+0xa4], R7 ;  /* 0x0000a40701007387 */ /* 0x0001e20000100800 */
[----:B------:R-:W-:Y:S05]  /*0a70*/  @!P2 BRA `(.L_x_5) ;  /* 0x00000000000ca947 */ /* 0x000fea0003800000 */
[----:B------:R-:W-:Y:S01]  /*0a80*/  UCGABAR_WAIT ;  /* 0x0000000000007dc7 */ /* 0x000fe20008000000 */
[----:B------:R-:W-:Y:S01]  /*0a90*/  CCTL.IVALL ;  /* 0x00000000ff00798f */ /* 0x000fe20002000000 */
[----:B------:R-:W-:Y:S05]  /*0aa0*/  BRA `(.L_x_6) ;  /* 0x0000000000047947 */ /* 0x000fea0003800000 */
.L_x_5:
[----:B------:R-:W-:Y:S06]  /*0ab0*/  BAR.SYNC.DEFER_BLOCKING 0x0 ;  /* 0x0000000000007b1d */ /* 0x000fec0000010000 */
.L_x_6:
[----:B------:R-:W-:Y:S05]  /*0ac0*/  @!P1 BRA `(.L_x_7) ;  /* 0x0000013c00809947 */ /* 0x000fea0003800000 */
[----:B------:R-:W-:-:S06]  /*0ad0*/  UISETP.GT.U32.AND UP0, UPT, UR16, 0x1, UPT ;  /* 0x000000011000788c */ /* 0x000fcc000bf04070 */
[----:B------:R-:W-:-:S13]  /*0ae0*/  PLOP3.LUT P0, PT, PT, PT, UP0, 0x80, 0x0 ;  /* 0x000000000000781c */ /* 0x000fda0003f0f008 */
[----:B------:R-:W-:Y:S05]  /*0af0*/  @P0 EXIT ;  /* 0x000000000000094d */ /* 0x000fea0003800000 */
[----:B------:R-:W-:Y:S01]  /*0b00*/  ULDC.64 UR4, c[0x0][0x650] ;  /* 0x0001940000047ab9 */ /* 0x000fe20000000a00 */
[----:B------:R-:W-:Y:S01]  /*0b10*/  UMOV UR44, 0xffffffff ;  /* 0xffffffff002c7882 */ /* 0x000fe20000000000 */
[----:B------:R-:W-:Y:S01]  /*0b20*/  ISETP.GE.U32.AND P0, PT, R7, UR4, PT ;  /* 0x0000000407007c0c */ /* 0x000fe2000bf06070 */
[----:B------:R-:W-:Y:S01]  /*0b30*/  UMOV UR43, 0xffffffff ;  /* 0xffffffff002b7882 */ /* 0x000fe20000000000 */
[----:B------:R-:W-:Y:S01]  /*0b40*/  UMOV UR40, 0xffffffff ;  /* 0xffffffff00287882 */ /* 0x000fe20000000000 */
[----:B------:R-:W-:Y:S02]  /*0b50*/  PRMT R0, RZ, 0x7610, R0 ;  /* 0x00007610ff007816 */ /* 0x000fe40000000000 */
[----:B------:R-:W-:-:S13]  /*0b60*/  ISETP.GE.U32.AND.EX P0, PT, R6, UR5, PT, P0 ;  /* 0x0000000506007c0c */ /* 0x000fda000bf06100 */
[----:B------:R-:W-:Y:S05]  /*0b70*/  @P0 BRA `(.L_x_8) ;  /* 0x0000000400480947 */ /* 0x000fea0003800000 */
[----:B------:R-:W-:Y:S01]  /*0b80*/  ULDC.64 UR16, c[0x0][0x628] ;  /* 0x00018a0000107ab9 */ /* 0x000fe20000000a00 */
[C---:B------:R-:W-:Y:S01]  /*0b90*/  R2UR UR19, R7.reuse ;  /* 0x00000000071372ca */ /* 0x040fe200000e0000 */
[----:B------:R-:W-:Y:S01]  /*0ba0*/  ULDC UR18, c[0x0][0x630] ;  /* 0x00018c0000127ab9 */ /* 0x000fe20000000800 */
[----:B------:R-:W-:Y:S02]  /*0bb0*/  ISETP.NE.U32.AND P0, PT, RZ, UR16, PT ;  /* 0x00000010ff007c0c */ /* 0x000fe4000bf05070 */
[----:B------:R-:W-:Y:S02]  /*0bc0*/  R2UR UR4, R7 ;  /* 0x00000000070472ca */ /* 0x000fe400000e0000 */
[----:B------:R-:W-:Y:S02]  /*0bd0*/  ISETP.NE.AND.EX P0, PT, RZ, UR17, PT, P0 ;  /* 0x00000011ff007c0c */ /* 0x000fe4000bf05300 */
[----:B------:R-:W-:-:S11]  /*0be0*/  R2UR UR5, R6 ;  /* 0x00000000060572ca */ /* 0x000fd600000e0000 */
[----:B------:R-:W-:Y:S05]  /*0bf0*/  @!P0 BRA `(.L_x_9) ;  /* 0x0000000000308947 */ /* 0x000fea0003800000 */
[----:B------:R-:W-:Y:S01]  /*0c00*/  R2UR UR4, R7 ;  /* 0x00000000070472ca */ /* 0x000fe200000e0000 */
[----:B------:R-:W-:Y:S01]  /*0c10*/  ULDC UR9, c[0x0][0x634] ;  /* 0x00018d0000097ab9 */ /* 0x000fe20000000800 */
[----:B------:R-:W-:-:S11]  /*0c20*/  R2UR UR13, R6 ;  /* 0x00000000060d72ca */ /* 0x000fd600000e0000 */
[----:B------:R-:W-:-:S04]  /*0c30*/  UIADD3 UR9, UP0, UR4, UR9, URZ ;  /* 0x0000000904097290 */ /* 0x000fc8000ff1e03f */
[----:B------:R-:W-:-:S04]  /*0c40*/  UIADD3.X UR13, URZ, UR13, URZ, UP0, !UPT ;  /* 0x0000000d3f0d7290 */ /* 0x000fc800087fe43f */
[----:B------:R-:W-:-:S04]  /*0c50*/  UIMAD.WIDE.U32 UR4, UR13, UR16, URZ ;  /* 0x000000100d0472a5 */ /* 0x000fc8000f8e003f */
[----:B------:R-:W-:Y:S02]  /*0c60*/  UIMAD.WIDE.U32 UR6, UP0, UR9, UR17, UR4 ;  /* 0x00000011090672a5 */ /* 0x000fe4000f800004 */
[----:B------:R-:W-:Y:S02]  /*0c70*/  UIMAD.WIDE.U32 UR4, UR9, UR16, URZ ;  /* 0x00000010090472a5 */ /* 0x000fe4000f8e003f */
[----:B------:R-:W-:Y:S02]  /*0c80*/  UIADD3.X UR15, URZ, URZ, URZ, UP0, !UPT ;  /* 0x0000003f3f0f7290 */ /* 0x000fe400087fe43f */
[----:B------:R-:W-:Y:S01]  /*0c90*/  UIADD3 URZ, UP0, UR5, UR6, URZ ;  /* 0x00000006053f7290 */ /* 0x000fe2000ff1e03f */
[----:B------:R-:W-:-:S03]  /*0ca0*/  UMOV UR14, UR7 ;  /* 0x00000007000e7c82 */ /* 0x000fc60008000000 */
[----:B------:R-:W-:-:S12]  /*0cb0*/  UIMAD.WIDE.U32.X UR4, UR13, UR17, UR14, UP0 ;  /* 0x000000110d0472a5 */ /* 0x000fd800080e040e */
.L_x_9:
[----:B------:R-:W-:Y:S01]  /*0cc0*/  USHF.R.U64 UR40, UR4, UR18, UR5 ;  /* 0x0000001204287299 */ /* 0x000fe20008001205 */
[----:B------:R-:W-:Y:S01]  /*0cd0*/  R2UR UR7, R6 ;  /* 0x00000000060772ca */ /* 0x000fe200000e0000 */
[----:B------:R-:W-:Y:S02]  /*0ce0*/  USHF.R.U32.HI UR4, URZ, UR18, UR5 ;  /* 0x000000123f047299 */ /* 0x000fe40008011605 */
[----:B------:R-:W-:Y:S01]  /*0cf0*/  UIADD3 UR5, UP0, URZ, -UR40, URZ ;  /* 0x800000283f057290 */ /* 0x000fe2000ff1e03f */
[----:B------:R-:W-:Y:S01]  /*0d00*/  ULDC.64 UR14, c[0x0][0x620] ;  /* 0x00018800000e7ab9 */ /* 0x000fe20000000a00 */
[----:B------:R-:W-:Y:S02]  /*0d10*/  UMOV UR6, UR19 ;  /* 0x0000001300067c82 */ /* 0x000fe40008000000 */
[----:B------:R-:W-:Y:S01]  /*0d20*/  UIADD3.X UR4, URZ, ~UR4, URZ, UP0, !UPT ;  /* 0x800000043f047290 */ /* 0x000fe200087fe43f */
[----:B------:R-:W-:Y:S01]  /*0d30*/  ULDC UR9, c[0x0][0x618] ;  /* 0x0001860000097ab9 */ /* 0x000fe20000000800 */
[----:B------:R-:W-:-:S02]  /*0d40*/  UIMAD UR12, UR11, UR12, UR10 ;  /* 0x0000000c0b0c72a4 */ /* 0x000fc4000f8e020a */
[----:B------:R-:W-:Y:S02]  /*0d50*/  UIMAD UR4, UR4, UR14, URZ ;  /* 0x0000000e040472a4 */ /* 0x000fe4000f8e023f */
[----:B------:R-:W-:Y:S02]  /*0d60*/  UIMAD.WIDE.U32 UR6, UR5, UR14, UR6 ;  /* 0x0000000e050672a5 */ /* 0x000fe4000f8e0006 */
[----:B------:R-:W-:Y:S01]  /*0d70*/  UIMAD UR4, UR5, UR15, UR4 ;  /* 0x0000000f050472a4 */ /* 0x000fe2000f8e0204 */
[----:B------:R-:W-:Y:S01]  /*0d80*/  ULDC UR10, c[0x0][0x608] ;  /* 0x00018200000a7ab9 */ /* 0x000fe20000000800 */
[----:B------:R-:W-:Y:S02]  /*0d90*/  ULDC UR18, c[0x0][0x658] ;  /* 0x0001960000127ab9 */ /* 0x000fe40000000800 */
[----:B------:R-:W-:Y:S01]  /*0da0*/  UIADD3 UR7, UR7, UR4, URZ ;  /* 0x0000000407077290 */ /* 0x000fe2000fffe03f */
[----:B------:R-:W-:Y:S02]  /*0db0*/  UMOV UR11, 0xffffffff ;  /* 0xffffffff000b7882 */ /* 0x000fe40000000000 */
[----:B------:R-:W-:Y:S01]  /*0dc0*/  ULDC.64 UR4, c[0x0][0x640] ;  /* 0x0001900000047ab9 */ /* 0x000fe20000000a00 */
[----:B------:R-:W-:Y:S01]  /*0dd0*/  USHF.R.U64 UR16, UR6, UR9, UR7 ;  /* 0x0000000906107299 */ /* 0x000fe20008001207 */
[----:B------:R-:W-:Y:S01]  /*0de0*/  ISETP.NE.U32.AND P0, PT, RZ, UR4, PT ;  /* 0x00000004ff007c0c */ /* 0x000fe2000bf05070 */
[----:B------:R-:W-:-:S02]  /*0df0*/  USHF.R.U32.HI UR7, URZ, UR9, UR7 ;  /* 0x000000093f077299 */ /* 0x000fc40008011607 */
[----:B------:R-:W-:Y:S01]  /*0e00*/  USHF.L.U32 UR6, UR11, UR18, URZ ;  /* 0x000000120b067299 */ /* 0x000fe2000800063f */
[----:B------:R-:W-:Y:S01]  /*0e10*/  ISETP.NE.AND.EX P0, PT, RZ, UR5, PT, P0 ;  /* 0x00000005ff007c0c */ /* 0x000fe2000bf05300 */
[----:B------:R-:W-:Y:S02]  /*0e20*/  USHF.R.U64 UR22, UR16, UR10, UR7 ;  /* 0x0000000a10167299 */ /* 0x000fe40008001207 */
[----:B------:R-:W-:Y:S02]  /*0e30*/  USHF.R.U32.HI UR7, URZ, UR10, UR7 ;  /* 0x0000000a3f077299 */ /* 0x000fe40008011607 */
[----:B------:R-:W-:Y:S02]  /*0e40*/  UISETP.NE.AND UP1, UPT, UR39, URZ, UPT ;  /* 0x0000003f2700728c */ /* 0x000fe4000bf25270 */
[----:B------:R-:W-:Y:S01]  /*0e50*/  USHF.R.U64 UR23, UR22, UR18, UR7 ;  /* 0x0000001216177299 */ /* 0x000fe20008001207 */
[----:B------:R-:W-:Y:S01]  /*0e60*/  ULDC UR17, c[0x0][0x600] ;  /* 0x0001800000117ab9 */ /* 0x000fe20000000800 */
[----:B------:R-:W-:-:S02]  /*0e70*/  ULOP3.LUT UR13, URZ, UR6, URZ, 0x33, !UPT ;  /* 0x000000063f0d7292 */ /* 0x000fc4000f8e333f */
[----:B------:R-:W-:Y:S02]  /*0e80*/  UIADD3 UR15, UR17, -0x1, URZ ;  /* 0xffffffff110f7890 */ /* 0x000fe4000fffe03f */
[----:B------:R-:W-:Y:S02]  /*0e90*/  USEL UR12, UR8, UR12, !UP1 ;  /* 0x0000000c080c7287 */ /* 0x000fe4000c800000 */
[----:B------:R-:W-:Y:S01]  /*0ea0*/  USHF.R.U32.HI UR7, URZ, UR18, UR7 ;  /* 0x000000123f077299 */ /* 0x000fe20008011607 */
[----:B------:R-:W-:Y:S01]  /*0eb0*/  ULDC UR19, c[0x0][0x648] ;  /* 0x0001920000137ab9 */ /* 0x000fe20000000800 */
[----:B------:R-:W-:Y:S01]  /*0ec0*/  ULDC UR20, c[0x0][0x638] ;  /* 0x00018e0000147ab9 */ /* 0x000fe20000000800 */
[----:B------:R-:W-:Y:S01]  /*0ed0*/  UMOV UR21, 0x1 ;  /* 0x0000000100157882 */ /* 0x000fe20000000000 */
[----:B------:R-:W-:Y:S01]  /*0ee0*/  UMOV UR6, UR23 ;  /* 0x0000001700067c82 */ /* 0x000fe20008000000 */
[----:B------:R-:W-:Y:S07]  /*0ef0*/  @!P0 BRA `(.L_x_10) ;  /* 0x0000000000308947 */ /* 0x000fee0003800000 */
[----:B------:R-:W-:Y:S02]  /*0f00*/  ULDC UR10, c[0x0][0x64c] ;  /* 0x00019300000a7ab9 */ /* 0x000fe40000000800 */
        /* <DEDUP_REMOVED lines=8> */
[----:B------:R-:W-:-:S07]  /*0f90*/  UIMAD.WIDE.U32.X UR4, UR14, UR5, UR10, UP0 ;  /* 0x000000050e0472a5 */ /* 0x000fce00080e040a */
[----:B------:R-:W-:Y:S01]  /*0fa0*/  UMOV UR6, UR4 ;  /* 0x0000000400067c82 */ /* 0x000fe20008000000 */
[----:B------:R-:W-:-:S05]  /*0fb0*/  UMOV UR7, UR5 ;  /* 0x0000000500077c82 */ /* 0x000fca0008000000 */
.L_x_10:
[----:B------:R-:W-:Y:S01]  /*0fc0*/  USHF.R.U64 UR5, UR6, UR19, UR7 ;  /* 0x0000001306057299 */ /* 0x000fe20008001207 */
[----:B------:R-:W-:Y:S01]  /*0fd0*/  IMAD.MOV.U32 R0, RZ, RZ, 0x1 ;  /* 0x00000001ff007424 */ /* 0x000fe200078e00ff */
[----:B------:R-:W-:Y:S02]  /*0fe0*/  USHF.L.U32 UR4, UR21, UR18, URZ ;  /* 0x0000001215047299 */ /* 0x000fe4000800063f */
[----:B------:R-:W-:Y:S02]  /*0ff0*/  ULOP3.LUT UR13, UR22, UR13, URZ, 0xc0, !UPT ;  /* 0x0000000d160d7292 */ /* 0x000fe4000f8ec03f */
[----:B------:R-:W-:Y:S02]  /*1000*/  UIADD3 UR6, -UR5, URZ, URZ ;  /* 0x0000003f05067290 */ /* 0x000fe4000fffe13f */
[----:B------:R-:W-:Y:S02]  /*1010*/  UIMAD UR13, UR4, UR5, UR13 ;  /* 0x00000005040d72a4 */ /* 0x000fe4000f8e020d */
[----:B------:R-:W-:-:S02]  /*1020*/  ULOP3.LUT UR15, UR16, UR15, URZ, 0xc0, !UPT ;  /* 0x0000000f100f7292 */ /* 0x000fc4000f8ec03f */
[----:B------:R-:W-:Y:S01]  /*1030*/  UIMAD UR4, UR6, UR20, UR23 ;  /* 0x00000014060472a4 */ /* 0x000fe2000f8e0217 */
[----:B------:R-:W-:Y:S01]  /*1040*/  ULDC UR5, c[0x0][0x610] ;  /* 0x0001840000057ab9 */ /* 0x000fe20000000800 */
[----:B------:R-:W-:Y:S02]  /*1050*/  UISETP.NE.AND UP0, UPT, UR39, URZ, UPT ;  /* 0x0000003f2700728c */ /* 0x000fe4000bf05270 */
[----:B------:R-:W-:Y:S02]  /*1060*/  UIMAD UR12, UR13, UR5, UR12 ;  /* 0x000000050d0c72a4 */ /* 0x000fe4000f8e020c */
[----:B------:R-:W-:-:S04]  /*1070*/  UIMAD UR4, UR4, UR17, UR15 ;  /* 0x00000011040472a4 */ /* 0x000fc8000f8e020f */
[----:B------:R-:W-:Y:S02]  /*1080*/  USEL UR43, UR4, UR12, !UP0 ;  /* 0x0000000c042b7287 */ /* 0x000fe4000c000000 */
[----:B------:R-:W-:-:S12]  /*1090*/  USEL UR44, UR12, UR4, !UP0 ;  /* 0x000000040c2c7287 */ /* 0x000fd8000c000000 */
.L_x_8:
[----:B------:R-:W-:-:S08]  /*10a0*/  NOP ;  /* 0x0000000000007918 */ /* 0x000fd00000000000 */
[----:B------:R-:W1:Y:S02]  /*10b0*/  USETMAXREG.TRY_ALLOC.CTAPOOL UP0, 0xf0 ;  /* 0x000000f0000079c8 */ /* 0x000e640008000600 */
[----:B-1----:R-:W-:-:S13]  /*10c0*/  PLOP3.LUT P0, PT, PT, PT, UP0, 0x80, 0x0 ;  /* 0x000000000000781c */ /* 0x002fda0003f0f008 */
[----:B------:R-:W-:Y:S05]  /*10d0*/  @!P0 BRA `(.L_x_8) ;  /* 0xfffffffc00f08947 */ /* 0x000fea000383ffff */
[----:B------:R-:W-:Y:S01]  /*10e0*/  ULDC.64 UR4, c[0x0][0x598] ;  /* 0x0001660000047ab9 */ /* 0x000fe20000000a00 */
[----:B------:R-:W-:Y:S01]  /*10f0*/  ULDC.64 UR46, c[0x0][0x208] ;  /* 0x00008200002e7ab9 */ /* 0x000fe20000000a00 */
[----:B------:R-:W-:-:S04]  /*1100*/  ISETP.NE.U32.AND P0, PT, RZ, UR4, PT ;  /* 0x00000004ff007c0c */ /* 0x000fc8000bf05070 */
[----:B------:R-:W-:-:S13]  /*1110*/  ISETP.NE.AND.EX P0, PT, RZ, UR5, PT, P0 ;  /* 0x00000005ff007c0c */ /* 0x000fda000bf05300 */
[----:B------:R-:W-:Y:S05]  /*1120*/  @!P0 BRA `(.L_x_11) ;  /* 0x00000000001c8947 */ /* 0x000fea0003800000 */
[----:B------:R-:W1:Y:S02]  /*1130*/  LDC.64 R2, c[0x0][0x598] ;  /* 0x00016600ff027b82 */ /* 0x000e640000000a00 */
[----:B-1----:R-:W2:Y:S02]  /*1140*/  LDG.E.64 R2, desc[UR46][R2.64] ;  /* 0x0000002e02027981 */ /* 0x002ea4000c1e1b00 */
[----:B--2---:R-:W-:-:S04]  /*1150*/  ISETP.NE.U32.AND P0, PT, R2, RZ, PT ;  /* 0x000000ff0200720c */ /* 0x004fc80003f05070 */
[----:B------:R-:W-:-:S13]  /*1160*/  ISETP.NE.AND.EX P0, PT, R3, RZ, PT, P0 ;  /* 0x000000ff0300720c */ /* 0x000fda0003f05300 */
[----:B------:R-:W-:Y:S05]  /*1170*/  @!P0 BRA `(.L_x_11) ;  /* 0x0000000000088947 */ /* 0x000fea0003800000 */
[----:B------:R1:W5:Y:S01]  /*1180*/  LD.E R2, desc[UR46][R2.64] ;  /* 0x0000002e02027980 */ /* 0x000362000c101900 */
[----:B------:R-:W-:Y:S05]  /*1190*/  BRA `(.L_x_12) ;  /* 0x0000000000247947 */ /* 0x000fea0003800000 */
.L_x_11:
[----:B------:R-:W-:Y:S02]  /*11a0*/  ULDC.64 UR4, c[0x0][0x588] ;  /* 0x0001620000047ab9 */ /* 0x000fe40000000a00 */
[----:B------:R-:W-:-:S04]  /*11b0*/  ISETP.NE.U32.AND P0, PT, RZ, UR4, PT ;  /* 0x00000004ff007c0c */ /* 0x000fc8000bf05070 */
[----:B------:R-:W-:-:S13]  /*11c0*/  ISETP.NE.AND.EX P0, PT, RZ, UR5, PT, P0 ;  /* 0x00000005ff007c0c */ /* 0x000fda000bf05300 */
[----:B------:R-:W-:Y:S05]  /*11d0*/  @!P0 BRA `(.L_x_13) ;  /* 0x00000000000c8947 */ /* 0x000fea0003800000 */
[----:B------:R-:W1:Y:S02]  /*11e0*/  LDC.64 R2, c[0x0][0x588] ;  /* 0x00016200ff027b82 */ /* 0x000e640000000a00 */
[----:B-1----:R2:W5:Y:S01]  /*11f0*/  LDG.E R2, desc[UR46][R2.64] ;  /* 0x0000002e02027981 */ /* 0x002562000c1e1900 */
[----:B------:R-:W-:Y:S05]  /*1200*/  BRA `(.L_x_12) ;  /* 0x0000000000087947 */ /* 0x000fea0003800000 */
.L_x_13:
[----:B------:R-:W-:Y:S02]  /*1210*/  ULDC UR4, c[0x0][0x580] ;  /* 0x0001600000047ab9 */ /* 0x000fe40000000800 */
[----:B------:R-:W-:-:S07]  /*1220*/  IMAD.U32 R2, RZ, RZ, UR4 ;  /* 0x00000004ff027e24 */ /* 0x000fce000f8e00ff */
.L_x_12:
[----:B------:R-:W-:Y:S02]  /*1230*/  ULDC.64 UR4, c[0x0][0x5a0] ;  /* 0x0001680000047ab9 */ /* 0x000fe40000000a00 */
[----:B------:R-:W-:-:S04]  /*1240*/  ISETP.NE.U32.AND P0, PT, RZ, UR4, PT ;  /* 0x00000004ff007c0c */ /* 0x000fc8000bf05070 */
[----:B------:R-:W-:-:S13]  /*1250*/  ISETP.NE.AND.EX P0, PT, RZ, UR5, PT, P0 ;  /* 0x00000005ff007c0c */ /* 0x000fda000bf05300 */
[----:B------:R-:W-:Y:S05]  /*1260*/  @!P0 BRA `(.L_x_14) ;  /* 0x00000000001c8947 */ /* 0x000fea0003800000 */
[----:B------:R-:W3:Y:S02]  /*1270*/  LDC.64 R4, c[0x0][0x5a0] ;  /* 0x00016800ff047b82 */ /* 0x000ee40000000a00 */
[----:B---3--:R-:W3:Y:S02]  /*1280*/  LDG.E.64 R4, desc[UR46][R4.64] ;  /* 0x0000002e04047981 */ /* 0x008ee4000c1e1b00 */
[----:B---3--:R-:W-:-:S04]  /*1290*/  ISETP.NE.U32.AND P0, PT, R4, RZ, PT ;  /* 0x000000ff0400720c */ /* 0x008fc80003f05070 */
[----:B------:R-:W-:-:S13]  /*12a0*/  ISETP.NE.AND.EX P0, PT, R5, RZ, PT, P0 ;  /* 0x000000ff0500720c */ /* 0x000fda0003f05300 */
[----:B------:R-:W-:Y:S05]  /*12b0*/  @!P0 BRA `(.L_x_14) ;  /* 0x0000000000088947 */ /* 0x000fea0003800000 */
[----:B------:R3:W5:Y:S01]  /*12c0*/  LD.E R16, desc[UR46][R4.64] ;  /* 0x0000002e04107980 */ /* 0x000762000c101900 */
[----:B------:R-:W-:Y:S05]  /*12d0*/  BRA `(.L_x_15) ;  /* 0x0000000000247947 */ /* 0x000fea0003800000 */
.L_x_14:
[----:B------:R-:W-:Y:S02]  /*12e0*/  ULDC.64 UR4, c[0x0][0x590] ;  /* 0x0001640000047ab9 */ /* 0x000fe40000000a00 */
[----:B------:R-:W-:-:S04]  /*12f0*/  ISETP.NE.U32.AND P0, PT, RZ, UR4, PT ;  /* 0x00000004ff007c0c */ /* 0x000fc8000bf05070 */
[----:B------:R-:W-:-:S13]  /*1300*/  ISETP.NE.AND.EX P0, PT, RZ, UR5, PT, P0 ;  /* 0x00000005ff007c0c */ /* 0x000fda000bf05300 */
[----:B------:R-:W-:Y:S05]  /*1310*/  @!P0 BRA `(.L_x_16) ;  /* 0x00000000000c8947 */ /* 0x000fea0003800000 */
[----:B------:R-:W3:Y:S02]  /*1320*/  LDC.64 R4, c[0x0][0x590] ;  /* 0x00016400ff047b82 */ /* 0x000ee40000000a00 */
[----:B---3--:R4:W5:Y:S01]  /*1330*/  LDG.E R16, desc[UR46][R4.64] ;  /* 0x0000002e04107981 */ /* 0x008962000c1e1900 */
[----:B------:R-:W-:Y:S05]  /*1340*/  BRA `(.L_x_15) ;  /* 0x0000000000087947 */ /* 0x000fea0003800000 */
.L_x_16:
[----:B------:R-:W-:Y:S02]  /*1350*/  ULDC UR4, c[0x0][0x584] ;  /* 0x0001610000047ab9 */ /* 0x000fe40000000800 */
[----:B------:R-:W-:-:S07]  /*1360*/  MOV R16, UR4 ;  /* 0x0000000400107c02 */ /* 0x000fce0008000f00 */
.L_x_15:
[----:B------:R-:W-:-:S13]  /*1370*/  LOP3.LUT P0, RZ, R0, 0xff, RZ, 0xc0, !PT ;  /* 0x000000ff00ff7812 */ /* 0x000fda000780c0ff */
[----:B------:R-:W-:Y:S05]  /*1380*/  @!P0 EXIT ;  /* 0x000000000000894d */ /* 0x000fea0003800000 */
[----:B------:R-:W-:Y:S01]  /*1390*/  ULDC UR4, c[0x0][0x28c] ;  /* 0x0000a30000047ab9 */ /* 0x000fe20000000800 */
[----:B------:R-:W-:Y:S01]  /*13a0*/  UMOV UR36, URZ ;  /* 0x0000003f00247c82 */ /* 0x000fe20008000000 */
[----:B------:R-:W-:Y:S01]  /*13b0*/  UIADD3 UR4, UR4, 0x1f, URZ ;  /* 0x0000001f04047890 */ /* 0x000fe2000fffe03f */
[----:B------:R-:W-:-:S03]  /*13c0*/  UMOV UR37, URZ ;  /* 0x0000003f00257c82 */ /* 0x000fc60008000000 */
[----:B------:R-:W-:-:S04]  /*13d0*/  USHF.R.S32.HI UR5, URZ, 0x1f, UR4 ;  /* 0x0000001f3f057899 */ /* 0x000fc80008011404 */
[----:B------:R-:W-:-:S04]  /*13e0*/  ULEA.HI UR5, UR5, UR4, URZ, 0x5 ;  /* 0x0000000405057291 */ /* 0x000fc8000f8f283f */
[----:B------:R-:W-:-:S12]  /*13f0*/  USHF.R.S32.HI UR41, URZ, 0x5, UR5 ;  /* 0x000000053f297899 */ /* 0x000fd80008011405 */
.L_x_510:
[----:B------:R-:W0:Y:S01]  /*1400*/  S2R R0, SR_TID.X ;  /* 0x0000000000007919 */ /* 0x000e220000002100 */
[----:B------:R-:W1:Y:S01]  /*1410*/  S2UR UR6, SR_CgaCtaId ;  /* 0x00000000000679c3 */ /* 0x000e620000008800 */
[----:B------:R-:W-:Y:S02]  /*1420*/  UMOV UR42, 0x400 ;  /* 0x00000400002a7882 */ /* 0x000fe40000000000 */
[----:B-1----:R-:W-:Y:S01]  /*1430*/  ULEA UR42, UR6, UR42, 0x18 ;  /* 0x0000002a062a7291 */ /* 0x002fe2000f8ec03f */
[----:B0-----:R-:W-:-:S04]  /*1440*/  LOP3.LUT R0, R0, 0x80, RZ, 0xc0, !PT ;  /* 0x0000008000007812 */ /* 0x001fc800078ec0ff */
[----:B------:R-:W-:-:S06]  /*1450*/  SHF.R.U32.HI R0, RZ, 0x7, R0 ;  /* 0x00000007ff007819 */ /* 0x000fcc0000011600 */
[----:B------:R-:W0:Y:S02]  /*1460*/  SHFL.IDX PT, R0, R0, RZ, 0x1f ;  /* 0x00001fff00007589 */ /* 0x000e2400000e0000 */
[----:B0-----:R-:W-:-:S13]  /*1470*/  R2UR UR4, R0 ;  /* 0x00000000000472ca */ /* 0x001fda00000e0000 */
[----:B------:R-:W-:-:S04]  /*1480*/  ULEA.HI UR5, UR4, UR4, URZ, 0x1 ;  /* 0x0000000404057291 */ /* 0x000fc8000f8f083f */
[----:B------:R-:W-:-:S04]  /*1490*/  ULOP3.LUT UR5, UR5, 0xffffe, URZ, 0xc0, !UPT ;  /* 0x000ffffe05057892 */ /* 0x000fc8000f8ec03f */
[----:B------:R-:W-:-:S03]  /*14a0*/  UIADD3 UR5, UR4, -UR5, URZ ;  /* 0x8000000504057290 */ /* 0x000fc6000fffe03f */
[----:B------:R-:W-:Y:S01]  /*14b0*/  ULDC UR4, c[0x0][0x28c] ;  /* 0x0000a30000047ab9 */ /* 0x000fe20000000800 */
[----:B------:R-:W-:Y:S01]  /*14c0*/  ULEA UR5, UR5, UR42, 0xc ;  /* 0x0000002a05057291 */ /* 0x000fe2000f8e603f */
[----:B------:R-:W-:-:S03]  /*14d0*/  ISETP.LT.AND P0, PT, RZ, UR4, PT ;  /* 0x00000004ff007c0c */ /* 0x000fc6000bf01270 */
[----:B------:R-:W-:-:S04]  /*14e0*/  UIADD3 UR5, UR5, 0x180, URZ ;  /* 0x0000018005057890 */ /* 0x000fc8000fffe03f */
[----:B------:R-:W-:-:S04]  /*14f0*/  USHF.R.U32.HI UR5, URZ, 0x4, UR5 ;  /* 0x000000043f057899 */ /* 0x000fc80008011605 */
[----:B------:R-:W-:Y:S02]  /*1500*/  ULOP3.LUT UR45, UR5, 0x3fff, URZ, 0xc0, !UPT ;  /* 0x00003fff052d7892 */ /* 0x000fe4000f8ec03f */
[----:B---34-:R-:W-:Y:S10]  /*1510*/  @P0 BRA `(.L_x_17) ;  /* 0x0000000000400947 */ /* 0x018ff40003800000 */
[----:B------:R-:W-:Y:S01]  /*1520*/  MOV R0, 0x0 ;  /* 0x0000000000007802 */ /* 0x000fe20000000f00 */
[----:B------:R-:W-:Y:S01]  /*1530*/  ULDC.64 UR4, c[0x4][0x68] ;  /* 0x01001a0000047ab9 */ /* 0x000fe20000000a00 */
[----:B------:R-:W-:Y:S01]  /*1540*/  ULDC.64 UR6, c[0x4][0x8] ;  /* 0x0100020000067ab9 */ /* 0x000fe20000000a00 */
[----:B---34-:R-:W-:Y:S01]  /*1550*/  IMAD.U32 R4, RZ, RZ, UR4 ;  /* 0x00000004ff047e24 */ /* 0x018fe2000f8e00ff */
[----:B------:R0:W1:Y:S01]  /*1560*/  LDC.64 R14, c[0x4][R0] ;  /* 0x01000000000e7b82 */ /* 0x0000620000000a00 */
[----:B------:R-:W-:Y:S01]  /*1570*/  IMAD.U32 R5, RZ, RZ, UR5 ;  /* 0x00000005ff057e24 */ /* 0x000fe2000f8e00ff */
[----:B------:R-:W-:Y:S01]  /*1580*/  ULDC.64 UR4, c[0x4][0x70] ;  /* 0x01001c0000047ab9 */ /* 0x000fe20000000a00 */
[----:B------:R-:W-:Y:S02]  /*1590*/  IMAD.U32 R10, RZ, RZ, UR6 ;  /* 0x00000006ff0a7e24 */ /* 0x000fe4000f8e00ff */
[----:B------:R-:W-:Y:S02]  /*15a0*/  IMAD.U32 R6, RZ, RZ, UR4 ;  /* 0x00000004ff067e24 */ /* 0x000fe4000f8e00ff */
[----:B------:R-:W-:-:S02]  /*15b0*/  IMAD.U32 R7, RZ, RZ, UR5 ;  /* 0x00000005ff077e24 */ /* 0x000fc4000f8e00ff */
[----:B------:R-:W-:Y:S02]  /*15c0*/  IMAD.U32 R11, RZ, RZ, UR7 ;  /* 0x00000007ff0b7e24 */ /* 0x000fe4000f8e00ff */
[----:B------:R-:W-:Y:S02]  /*15d0*/  IMAD.MOV.U32 R8, RZ, RZ, 0x1e1 ;  /* 0x000001e1ff087424 */ /* 0x000fe400078e00ff */
[----:B------:R-:W-:Y:S02]  /*15e0*/  IMAD.MOV.U32 R12, RZ, RZ, 0x1 ;  /* 0x00000001ff0c7424 */ /* 0x000fe400078e00ff */
[----:B0-----:R-:W-:-:S07]  /*15f0*/  IMAD.MOV.U32 R13, RZ, RZ, RZ ;  /* 0x000000ffff0d7224 */ /* 0x001fce00078e00ff */
[----:B------:R-:W-:-:S07]  /*1600*/  LEPC R20, `(.L_x_17) ;  /* 0x000000001014794e */ /* 0x000fce0000000000 */
[----:B-12--5:R-:W-:Y:S05]  /*1610*/  CALL.ABS.NOINC R14 ;  /* 0x000000000e007343 */ /* 0x026fea0003c00000 */
.L_x_17:
[----:B------:R-:W-:-:S06]  /*1620*/  ULOP3.LUT UR4, UR38, 0x1, URZ, 0xfc, !UPT ;  /* 0x0000000126047892 */ /* 0x000fcc000f8efc3f */
[----:B------:R-:W-:-:S04]  /*1630*/  MOV R0, UR4 ;  /* 0x0000000400007c02 */ /* 0x000fc80008000f00 */
[----:B------:R-:W-:-:S13]  /*1640*/  ISETP.NE.AND P0, PT, R0, 0x3, PT ;  /* 0x000000030000780c */ /* 0x000fda0003f05270 */
[----:B------:R-:W-:Y:S05]  /*1650*/  @!P0 BRA `(.L_x_18) ;  /* 0x0000000000048947 */ /* 0x000fea0003800000 */
[----:B------:R-:W-:Y:S01]  /*1660*/  BPT.TRAP 0x1 ;  /* 0x000000040000795c */ /* 0x000fe20000300000 */
.L_x_18:
[----:B--2---:R-:W-:Y:S02]  /*1670*/  IMAD.U32 R3, RZ, RZ, UR37 ;  /* 0x00000025ff037e24 */ /* 0x004fe4000f8e00ff */
[----:B------:R-:W-:-:S03]  /*1680*/  IMAD.U32 R0, RZ, RZ, UR36 ;  /* 0x00000024ff007e24 */ /* 0x000fc6000f8e00ff */
[----:B------:R-:W-:Y:S02]  /*1690*/  LEA R3, R3, UR42, 0x3 ;  /* 0x0000002a03037c11 */ /* 0x000fe4000f8e18ff */
[----:B------:R-:W-:-:S04]  /*16a0*/  SHF.L.U32 R0, R0, 0x1f, RZ ;  /* 0x0000001f00007819 */ /* 0x000fc800000006ff */
[----:B------:R0:W1:Y:S01]  /*16b0*/  SYNCS.PHASECHK.TRANS64.TRYWAIT P1, [R3+URZ], R0 ;  /* 0x00000000030075a7 */ /* 0x000062000802017f */
[----:B------:R-:W-:Y:S05]  /*16c0*/  @!P0 BRA `(.L_x_19) ;  /* 0x0000000000048947 */ /* 0x000fea0003800000 */
[----:B------:R-:W-:Y:S01]  /*16d0*/  BPT.TRAP 0x1 ;  /* 0x000000040000795c */ /* 0x000fe20000300000 */
.L_x_19:
[----:B-1----:R-:W-:Y:S05]  /*16e0*/  @P1 BRA `(.L_x_20) ;  /* 0x0000000000081947 */ /* 0x002fea0003800000 */
[----:B------:R-:W1:Y:S02]  /*16f0*/  SYNCS.PHASECHK.TRANS64.TRYWAIT P1, [R3+URZ], R0 ;  /* 0x00000000030075a7 */ /* 0x000e64000802017f */
[----:B-1----:R-:W-:Y:S05]  /*1700*/  @!P1 BRA `(.L_x_21) ;  /* 0x0000014800849947 */ /* 0x002fea0003800000 */
.L_x_20:
[----:B------:R-:W-:-:S04]  /*1710*/  UISETP.LT.AND UP0, UPT, UR41, 0x1, UPT ;  /* 0x000000012900788c */ /* 0x000fc8000bf01270 */
[----:B------:R-:W-:-:S06]  /*1720*/  USEL UR4, UR41, 0x1, UP0 ;  /* 0x0000000129047887 */ /* 0x000fcc0008000000 */
[----:B---34-:R-:W-:Y:S01]  /*1730*/  IMAD.U32 R5, RZ, RZ, UR4 ;  /* 0x00000004ff057e24 */ /* 0x018fe2000f8e00ff */
[----:B------:R-:W-:Y:S05]  /*1740*/  WARPSYNC.ALL ;  /* 0x0000000000007948 */ /* 0x000fea0003800000 */
[----:B------:R-:W-:-:S04]  /*1750*/  IADD3 R5, -R5, UR41, RZ ;  /* 0x0000002905057c10 */ /* 0x000fc8000fffe1ff */
[----:B------:R-:W-:Y:S01]  /*1760*/  ISETP.GE.AND P1, PT, R5, 0x1, PT ;  /* 0x000000010500780c */ /* 0x000fe20003f26270 */
[----:B------:R-:W-:Y:S01]  /*1770*/  UIADD3 UR4, UR42, 0x24180, URZ ;  /* 0x000241802a047890 */ /* 0x000fe2000fffe03f */
[----:B------:R-:W-:Y:S01]  /*1780*/  WARPGROUP.ARRIVE ;  /* 0x00000000000079c5 */ /* 0x000fe20000000000 */
[----:B------:R-:W-:Y:S02]  /*1790*/  ULOP3.LUT UR32, UR45, 0x10000, URZ, 0xfc, !UPT ;  /* 0x000100002d207892 */ /* 0x000fe4000f8efc3f */
[----:B------:R-:W-:Y:S02]  /*17a0*/  USHF.R.U32.HI UR4, URZ, 0x4, UR4 ;  /* 0x000000043f047899 */ /* 0x000fe40008011604 */
[----:B------:R-:W-:Y:S02]  /*17b0*/  UIMAD UR34, UR37, 0x600, UR32 ;  /* 0x00000600252278a4 */ /* 0x000fe4000f8e0220 */
[----:B------:R-:W-:Y:S01]  /*17c0*/  ULOP3.LUT UR4, UR4, 0x3fff, URZ, 0xc0, !UPT ;  /* 0x00003fff04047892 */ /* 0x000fe2000f8ec03f */
[----:B------:R-:W-:Y:S01]  /*17d0*/  UMOV UR13, 0x80000020 ;  /* 0x80000020000d7882 */ /* 0x000fe20000000000 */
[----:B------:R-:W-:-:S02]  /*17e0*/  UMOV UR15, 0x80000020 ;  /* 0x80000020000f7882 */ /* 0x000fc40000000000 */
[----:B------:R-:W-:Y:S01]  /*17f0*/  ULOP3.LUT UR33, UR4, 0x10000, URZ, 0xfc, !UPT ;  /* 0x0001000004217892 */ /* 0x000fe2000f8efc3f */
[----:B------:R-:W-:Y:S01]  /*1800*/  UMOV UR12, UR34 ;  /* 0x00000022000c7c82 */ /* 0x000fe20008000000 */
[----:B------:R-:W-:Y:S02]  /*1810*/  UMOV UR17, UR13 ;  /* 0x0000000d00117c82 */ /* 0x000fe40008000000 */
[----:B------:R-:W-:Y:S01]  /*1820*/  UIMAD UR35, UR37, 0x280, UR33 ;  /* 0x00000280252378a4 */ /* 0x000fe2000f8e0221 */
[----:B------:R-:W-:Y:S01]  /*1830*/  UMOV UR16, UR12 ;  /* 0x0000000c00107c82 */ /* 0x000fe20008000000 */
[----:B------:R-:W-:Y:S02]  /*1840*/  UMOV UR19, 0x80000020 ;  /* 0x8000002000137882 */ /* 0x000fe40000000000 */
[----:B------:R-:W-:Y:S02]  /*1850*/  UIADD3 UR18, UR35, 0x80, URZ ;  /* 0x0000008023127890 */ /* 0x000fe4000fffe03f */
[----:B------:R-:W-:-:S02]  /*1860*/  UIADD3 UR26, UR35, 0x100, URZ ;  /* 0x00000100231a7890 */ /* 0x000fc4000fffe03f */
[----:B------:R-:W-:Y:S01]  /*1870*/  UMOV UR14, UR35 ;  /* 0x00000023000e7c82 */ /* 0x000fe20008000000 */
[----:B------:R-:W-:Y:S01]  /*1880*/  UMOV UR24, UR12 ;  /* 0x0000000c00187c82 */ /* 0x000fe20008000000 */
[----:B------:R-:W-:Y:S01]  /*1890*/  HGMMA.64x32x16.F32.BF16 R24, gdesc[UR12], RZ, !UPT, gsb0 ;  /* 0x006000000c1879f0 */ /* 0x000fe2000c0018ff */
[----:B------:R-:W-:Y:S01]  /*18a0*/  UMOV UR25, UR13 ;  /* 0x0000000d00197c82 */ /* 0x000fe20008000000 */
[----:B------:R-:W-:Y:S01]  /*18b0*/  UMOV UR27, 0x80000020 ;  /* 0x80000020001b7882 */ /* 0x000fe20000000000 */
[----:B------:R-:W-:Y:S01]  /*18c0*/  UIADD3 UR6, UR35, 0x180, URZ ;  /* 0x0000018023067890 */ /* 0x000fe2000fffe03f */
[----:B------:R-:W-:Y:S01]  /*18d0*/  UMOV UR4, UR12 ;  /* 0x0000000c00047c82 */ /* 0x000fe20008000000 */
[----:B------:R-:W-:Y:S01]  /*18e0*/  UMOV UR5, UR13 ;  /* 0x0000000d00057c82 */ /* 0x000fe20008000000 */
[----:B------:R-:W-:Y:S01]  /*18f0*/  UMOV UR7, 0x80000020 ;  /* 0x8000002000077882 */ /* 0x000fe20000000000 */
[----:B------:R-:W-:Y:S01]  /*1900*/  UIADD3 UR10, UR35, 0x200, URZ ;  /* 0x00000200230a7890 */ /* 0x000fe2000fffe03f */
[----:B------:R-:W-:Y:S01]  /*1910*/  UMOV UR8, UR12 ;  /* 0x0000000c00087c82 */ /* 0x000fe20008000000 */
[----:B------:R-:W-:Y:S01]  /*1920*/  UMOV UR9, UR13 ;  /* 0x0000000d00097c82 */ /* 0x000fe20008000000 */
[----:B------:R-:W-:Y:S01]  /*1930*/  UMOV UR11, 0x80000020 ;  /* 0x80000020000b7882 */ /* 0x000fe20000000000 */
[----:B------:R-:W-:-:S02]  /*1940*/  UIADD3 UR20, UR34, 0x200, URZ ;  /* 0x0000020022147890 */ /* 0x000fc4000fffe03f */
[----:B------:R-:W-:Y:S01]  /*1950*/  UIADD3 UR21, UR34, 0x400, URZ ;  /* 0x0000040022157890 */ /* 0x000fe2000fffe03f */
[----:B------:R-:W-:Y:S01]  /*1960*/  UMOV UR22, UR14 ;  /* 0x0000000e00167c82 */ /* 0x000fe20008000000 */
[----:B------:R-:W-:Y:S01]  /*1970*/  UMOV UR23, UR15 ;  /* 0x0000000f00177c82 */ /* 0x000fe20008000000 */
[----:B------:R-:W-:Y:S01]  /*1980*/  UMOV UR13, 0x80000020 ;  /* 0x80000020000d7882 */ /* 0x000fe20000000000 */
[----:B------:R-:W-:-:S03]  /*1990*/  UIADD3 UR28, UR34, 0x2, URZ ;  /* 0x00000002221c7890 */ /* 0x000fc6000fffe03f */
[----:B------:R-:W-:Y:S01]  /*19a0*/  UMOV UR12, UR21 ;  /* 0x00000015000c7c82 */ /* 0x000fe20008000000 */
[----:B------:R-:W-:Y:S01]  /*19b0*/  UIADD3 UR30, UR35, 0x2, URZ ;  /* 0x00000002231e7890 */ /* 0x000fe2000fffe03f */
[----:B------:R-:W-:Y:S01]  /*19c0*/  UMOV UR29, 0x80000020 ;  /* 0x80000020001d7882 */ /* 0x000fe20000000000 */
[----:B------:R-:W-:Y:S01]  /*19d0*/  UMOV UR31, 0x80000020 ;  /* 0x80000020001f7882 */ /* 0x000fe20000000000 */
[----:B------:R-:W-:Y:S02]  /*19e0*/  WARPGROUP.DEPBAR.LE gsb0, 0x0 ;  /* 0x00008000000079c5 */ /* 0x000fe40000010000 */
[----:B------:R-:W-:Y:S01]  /*19f0*/  WARPGROUP.ARRIVE ;  /* 0x00000000000079c5 */ /* 0x000fe20000000000 */
[----:B------:R-:W-:Y:S01]  /*1a00*/  IMAD.MOV.U32 R20, RZ, RZ, R24 ;  /* 0x000000ffff147224 */ /* 0x000fe200078e0018 */
[----:B------:R-:W-:Y:S01]  /*1a10*/  MOV R12, R30 ;  /* 0x0000001e000c7202 */ /* 0x000fe20000000f00 */
[----:B------:R-:W-:Y:S02]  /*1a20*/  IMAD.MOV.U32 R19, RZ, RZ, R25 ;  /* 0x000000ffff137224 */ /* 0x000fe400078e0019 */
[----:B------:R-:W-:Y:S01]  /*1a30*/  IMAD.MOV.U32 R18, RZ, RZ, R26 ;  /* 0x000000ffff127224 */ /* 0x000fe200078e001a */
[----:B------:R-:W-:Y:S01]  /*1a40*/  HGMMA.64x32x16.F32.BF16 R200, gdesc[UR16], RZ, !UPT, gsb0 ;  /* 0x0060000010c879f0 */ /* 0x000fe2000c0018ff */
[----:B------:R-:W-:-:S02]  /*1a50*/  IMAD.MOV.U32 R15, RZ, RZ, R27 ;  /* 0x000000ffff0f7224 */ /* 0x000fc400078e001b */
[----:B------:R-:W-:Y:S02]  /*1a60*/  IMAD.MOV.U32 R14, RZ, RZ, R28 ;  /* 0x000000ffff0e7224 */ /* 0x000fe400078e001c */
[----:B------:R-:W-:Y:S02]  /*1a70*/  IMAD.MOV.U32 R13, RZ, RZ, R29 ;  /* 0x000000ffff0d7224 */ /* 0x000fe400078e001d */
[----:B------:R-:W-:Y:S02]  /*1a80*/  IMAD.MOV.U32 R11, RZ, RZ, R31 ;  /* 0x000000ffff0b7224 */ /* 0x000fe400078e001f */
[----:B------:R-:W-:Y:S02]  /*1a90*/  IMAD.MOV.U32 R10, RZ, RZ, R32 ;  /* 0x000000ffff0a7224 */ /* 0x000fe400078e0020 */
[----:B------:R-:W-:Y:S02]  /*1aa0*/  IMAD.MOV.U32 R9, RZ, RZ, R33 ;  /* 0x000000ffff097224 */ /* 0x000fe400078e0021 */
[----:B------:R-:W-:-:S02]  /*1ab0*/  IMAD.MOV.U32 R8, RZ, RZ, R34 ;  /* 0x000000ffff087224 */ /* 0x000fc400078e0022 */
[----:B------:R-:W-:Y:S02]  /*1ac0*/  IMAD.MOV.U32 R7, RZ, RZ, R35 ;  /* 0x000000ffff077224 */ /* 0x000fe400078e0023 */
[----:B------:R-:W-:Y:S02]  /*1ad0*/  IMAD.MOV.U32 R6, RZ, RZ, R36 ;  /* 0x000000ffff067224 */ /* 0x000fe400078e0024 */
[----:B------:R-:W-:Y:S02]  /*1ae0*/  IMAD.MOV.U32 R4, RZ, RZ, R37 ;  /* 0x000000ffff047224 */ /* 0x000fe400078e0025 */
[----:B01----:R-:W-:Y:S02]  /*1af0*/  IMAD.MOV.U32 R3, RZ, RZ, R38 ;  /* 0x000000ffff037224 */ /* 0x003fe400078e0026 */
[----:B------:R-:W-:Y:S01]  /*1b00*/  IMAD.MOV.U32 R0, RZ, RZ, R39 ;  /* 0x000000ffff007224 */ /* 0x000fe200078e0027 */
[----:B------:R-:W-:Y:S02]  /*1b10*/  WARPGROUP.DEPBAR.LE gsb0, 0x0 ;  /* 0x00008000000079c5 */ /* 0x000fe40000010000 */
[----:B------:R-:W-:Y:S01]  /*1b20*/  WARPGROUP.ARRIVE ;  /* 0x00000000000079c5 */ /* 0x000fe20000000000 */
[----:B------:R0:W-:Y:S04]  /*1b30*/  STL.64 [R1+0x110], R214 ;  /* 0x000110d601007387 */ /* 0x0001e80000100a00 */
[----:B------:R1:W-:Y:S01]  /*1b40*/  STL.64 [R1+0x108], R212 ;  /* 0x000108d401007387 */ /* 0x0003e20000100a00 */
[----:B------:R-:W-:Y:S03]  /*1b50*/  HGMMA.64x32x16.F32.BF16 R152, gdesc[UR24], RZ, !UPT, gsb0 ;  /* 0x00600000189879f0 */ /* 0x000fe6000c0018ff */
[----:B------:R2:W-:Y:S04]  /*1b60*/  STL.64 [R1+0x100], R210 ;  /* 0x000100d201007387 */ /* 0x0005e80000100a00 */
[----:B------:R3:W-:Y:S01]  /*1b70*/  STL.64 [R1+0xf8], R208 ;  /* 0x0000f8d001007387 */ /* 0x0007e20000100a00 */
[----:B0-----:R-:W-:-:S02]  /*1b80*/  IMAD.MOV.U32 R214, RZ, RZ, R3 ;  /* 0x000000ffffd67224 */ /* 0x001fc400078e0003 */
[----:B------:R-:W-:Y:S01]  /*1b90*/  IMAD.MOV.U32 R215, RZ, RZ, R0 ;  /* 0x000000ffffd77224 */ /* 0x000fe200078e0000 */
[----:B------:R0:W-:Y:S01]  /*1ba0*/  STL.64 [R1+0xf0], R206 ;  /* 0x0000f0ce01007387 */ /* 0x0001e20000100a00 */
[----:B-1----:R-:W-:Y:S02]  /*1bb0*/  IMAD.MOV.U32 R212, RZ, RZ, R6 ;  /* 0x000000ffffd47224 */ /* 0x002fe400078e0006 */
[----:B------:R-:W-:Y:S01]  /*1bc0*/  IMAD.MOV.U32 R213, RZ, RZ, R4 ;  /* 0x000000ffffd57224 */ /* 0x000fe200078e0004 */
[----:B------:R1:W-:Y:S01]  /*1bd0*/  STL.64 [R1+0xe8], R204 ;  /* 0x0000e8cc01007387 */ /* 0x0003e20000100a00 */
[----:B--2---:R-:W-:Y:S01]  /*1be0*/  MOV R210, R8 ;  /* 0x0000000800d27202 */ /* 0x004fe20000000f00 */
[----:B------:R-:W-:Y:S02]  /*1bf0*/  IMAD.MOV.U32 R211, RZ, RZ, R7 ;  /* 0x000000ffffd37224 */ /* 0x000fe400078e0007 */
[----:B------:R2:W-:Y:S01]  /*1c00*/  STL.64 [R1+0xe0], R202 ;  /* 0x0000e0ca01007387 */ /* 0x0005e20000100a00 */
[----:B---3--:R-:W-:-:S02]  /*1c10*/  IMAD.MOV.U32 R208, RZ, RZ, R10 ;  /* 0x000000ffffd07224 */ /* 0x008fc400078e000a */
[----:B------:R-:W-:Y:S01]  /*1c20*/  IMAD.MOV.U32 R209, RZ, RZ, R9 ;  /* 0x000000ffffd17224 */ /* 0x000fe200078e0009 */
[----:B------:R3:W-:Y:S01]  /*1c30*/  STL.64 [R1+0xd8], R200 ;  /* 0x0000d8c801007387 */ /* 0x0007e20000100a00 */
[----:B0-----:R-:W-:Y:S02]  /*1c40*/  IMAD.MOV.U32 R206, RZ, RZ, R12 ;  /* 0x000000ffffce7224 */ /* 0x001fe400078e000c */
[----:B------:R-:W-:Y:S02]  /*1c50*/  IMAD.MOV.U32 R207, RZ, RZ, R11 ;  /* 0x000000ffffcf7224 */ /* 0x000fe400078e000b */
[----:B-1----:R-:W-:Y:S02]  /*1c60*/  IMAD.MOV.U32 R204, RZ, RZ, R14 ;  /* 0x000000ffffcc7224 */ /* 0x002fe400078e000e */
[----:B------:R-:W-:Y:S02]  /*1c70*/  IMAD.MOV.U32 R205, RZ, RZ, R13 ;  /* 0x000000ffffcd7224 */ /* 0x000fe400078e000d */
[----:B--2---:R-:W-:-:S02]  /*1c80*/  IMAD.MOV.U32 R202, RZ, RZ, R18 ;  /* 0x000000ffffca7224 */ /* 0x004fc400078e0012 */
[----:B------:R-:W-:Y:S01]  /*1c90*/  IMAD.MOV.U32 R203, RZ, RZ, R15 ;  /* 0x000000ffffcb7224 */ /* 0x000fe200078e000f */
[----:B---3--:R-:W-:Y:S01]  /*1ca0*/  MOV R200, R20 ;  /* 0x0000001400c87202 */ /* 0x008fe20000000f00 */
[----:B------:R-:W-:Y:S01]  /*1cb0*/  IMAD.MOV.U32 R201, RZ, RZ, R19 ;  /* 0x000000ffffc97224 */ /* 0x000fe200078e0013 */
[----:B------:R-:W-:Y:S02]  /*1cc0*/  WARPGROUP.DEPBAR.LE gsb0, 0x0 ;  /* 0x00008000000079c5 */ /* 0x000fe40000010000 */
[----:B------:R-:W-:-:S06]  /*1cd0*/  WARPGROUP.ARRIVE ;  /* 0x00000000000079c5 */ /* 0x000fcc0000000000 */
[----:B------:R-:W-:Y:S03]  /*1ce0*/  HGMMA.64x32x16.F32.BF16 R104, gdesc[UR4], RZ, !UPT, gsb0 ;  /* 0x00600000046879f0 */ /* 0x000fe6000c0018ff */
[----:B------:R-:W-:Y:S02]  /*1cf0*/  WARPGROUP.DEPBAR.LE gsb0, 0x0 ;  /* 0x00008000000079c5 */ /* 0x000fe40000010000 */
[----:B------:R-:W-:-:S06]  /*1d00*/  WARPGROUP.ARRIVE ;  /* 0x00000000000079c5 */ /* 0x000fcc0000000000 */
[----:B------:R-:W-:Y:S01]  /*1d10*/  HGMMA.64x32x16.F32.BF16 R56, gdesc[UR8], RZ, !UPT, gsb0 ;  /* 0x00600000083879f0 */ /* 0x000fe2000c0018ff */
[----:B------:R-:W-:Y:S01]  /*1d20*/  UMOV UR8, UR20 ;  /* 0x0000001400087c82 */ /* 0x000fe20008000000 */
[----:B------:R-:W-:Y:S01]  /*1d30*/  UMOV UR9, 0x80000020 ;  /* 0x8000002000097882 */ /* 0x000fe20000000000 */
[----:B------:R-:W-:Y:S01]  /*1d40*/  UMOV UR4, UR8 ;  /* 0x0000000800047c82 */ /* 0x000fe20008000000 */
[----:B------:R-:W-:Y:S01]  /*1d50*/  UMOV UR5, UR9 ;  /* 0x0000000900057c82 */ /* 0x000fe20008000000 */
[----:B------:R-:W-:Y:S01]  /*1d60*/  UMOV UR24, UR8 ;  /* 0x0000000800187c82 */ /* 0x000fe20008000000 */
[----:B------:R-:W-:Y:S01]  /*1d70*/  UMOV UR25, UR9 ;  /* 0x0000000900197c82 */ /* 0x000fe20008000000 */
[----:B------:R-:W-:Y:S01]  /*1d80*/  UMOV UR16, UR8 ;  /* 0x0000000800107c82 */ /* 0x000fe20008000000 */
[----:B------:R-:W-:Y:S01]  /*1d90*/  UMOV UR17, UR9 ;  /* 0x0000000900117c82 */ /* 0x000fe20008000000 */
[----:B------:R-:W-:Y:S01]  /*1da0*/  UMOV UR20, UR8 ;  /* 0x0000000800147c82 */ /* 0x000fe20008000000 */
[----:B------:R-:W-:Y:S01]  /*1db0*/  UMOV UR21, UR9 ;  /* 0x0000000900157c82 */ /* 0x000fe20008000000 */
[----:B------:R-:W-:-:S02]  /*1dc0*/  WARPGROUP.DEPBAR.LE gsb0, 0x0 ;  /* 0x00008000000079c5 */ /* 0x000fc40000010000 */
[----:B------:R-:W-:-:S06]  /*1dd0*/  WARPGROUP.ARRIVE ;  /* 0x00000000000079c5 */ /* 0x000fcc0000000000 */
[----:B------:R-:W-:Y:S01]  /*1de0*/  HGMMA.64x32x16.F32.BF16 R40, gdesc[UR8], RZ, !UPT, gsb0 ;  /* 0x00600000082879f0 */ /* 0x000fe2000c0018ff */
[----:B------:R-:W-:Y:S01]  /*1df0*/  UMOV UR8, UR28 ;  /* 0x0000001c00087c82 */ /* 0x000fe20008000000 */
[----:B------:R-:W-:Y:S01]  /*1e00*/  UMOV UR9, UR29 ;  /* 0x0000001d00097c82 */ /* 0x000fe20008000000 */
[----:B------:R-:W-:Y:S02]  /*1e10*/  WARPGROUP.DEPBAR.LE gsb0, 0x0 ;  /* 0x00008000000079c5 */ /* 0x000fe40000010000 */
        /* <DEDUP_REMOVED lines=17> */
[----:B------:R-:W-:Y:S01]  /*1f30*/  UIADD3 UR22, UR35, 0x102, URZ ;  /* 0x0000010223167890 */ /* 0x000fe2000fffe03f */
[----:B------:R-:W-:Y:S01]  /*1f40*/  UMOV UR20, UR28 ;  /* 0x0000001c00147c82 */ /* 0x000fe20008000000 */
[----:B------:R-:W-:Y:S01]  /*1f50*/  UMOV UR21, UR29 ;  /* 0x0000001d00157c82 */ /* 0x000fe20008000000 */
[----:B------:R-:W-:Y:S02]  /*1f60*/  WARPGROUP.DEPBAR.LE gsb0, 0x0 ;  /* 0x00008000000079c5 */ /* 0x000fe40000010000 */
[----:B------:R-:W-:Y:S01]  /*1f70*/  WARPGROUP.ARRIVE ;  /* 0x00000000000079c5 */ /* 0x000fe20000000000 */
[----:B------:R-:W-:Y:S01]  /*1f80*/  IMAD.MOV.U32 R20, RZ, RZ, R24 ;  /* 0x000000ffff147224 */ /* 0x000fe200078e0018 */
[----:B------:R-:W-:Y:S01]  /*1f90*/  MOV R14, R28 ;  /* 0x0000001c000e7202 */ /* 0x000fe20000000f00 */
[----:B------:R-:W-:Y:S01]  /*1fa0*/  IMAD.MOV.U32 R19, RZ, RZ, R25 ;  /* 0x000000ffff137224 */ /* 0x000fe200078e0019 */
[----:B------:R-:W-:Y:S01]  /*1fb0*/  MOV R3, R38 ;  /* 0x0000002600037202 */ /* 0x000fe20000000f00 */
[----:B------:R-:W-:Y:S01]  /*1fc0*/  IMAD.MOV.U32 R18, RZ, RZ, R26 ;  /* 0x000000ffff127224 */ /* 0x000fe200078e001a */
[----:B------:R-:W-:Y:S01]  /*1fd0*/  HGMMA.64x32x16.F32.BF16 R216, gdesc[UR12], RZ, !UPT, gsb0 ;  /* 0x006000000cd879f0 */ /* 0x000fe2000c0018ff */
[----:B------:R-:W-:Y:S01]  /*1fe0*/  UMOV UR14, UR18 ;  /* 0x00000012000e7c82 */ /* 0x000fe20008000000 */
[----:B------:R-:W-:Y:S01]  /*1ff0*/  UMOV UR15, UR19 ;  /* 0x00000013000f7c82 */ /* 0x000fe20008000000 */
[----:B------:R-:W-:Y:S01]  /*2000*/  IMAD.MOV.U32 R15, RZ, RZ, R27 ;  /* 0x000000ffff0f7224 */ /* 0x000fe200078e001b */
[----:B------:R-:W-:Y:S01]  /*2010*/  UMOV UR18, UR10 ;  /* 0x0000000a00127c82 */ /* 0x000fe20008000000 */
[----:B------:R-:W-:Y:S01]  /*2020*/  IMAD.MOV.U32 R13, RZ, RZ, R29 ;  /* 0x000000ffff0d7224 */ /* 0x000fe200078e001d */
[----:B------:R-:W-:Y:S01]  /*2030*/  UMOV UR19, UR11 ;  /* 0x0000000b00137c82 */ /* 0x000fe20008000000 */
        /* <DEDUP_REMOVED lines=8> */
[----:B------:R-:W-:Y:S01]  /*20c0*/  IMAD.MOV.U32 R0, RZ, RZ, R39 ;  /* 0x000000ffff007224 */ /* 0x000fe200078e0027 */
[----:B------:R-:W-:Y:S01]  /*20d0*/  UMOV UR23, 0x80000020 ;  /* 0x8000002000177882 */ /* 0x000fe20000000000 */
[----:B------:R-:W-:Y:S01]  /*20e0*/  IMAD.MOV.U32 R234, RZ, RZ, R3 ;  /* 0x000000ffffea7224 */ /* 0x000fe200078e0003 */
[----:B------:R-:W-:Y:S02]  /*20f0*/  WARPGROUP.DEPBAR.LE gsb0, 0x0 ;  /* 0x00008000000079c5 */ /* 0x000fe40000010000 */
[----:B------:R-:W-:Y:S01]  /*2100*/  WARPGROUP.ARRIVE ;  /* 0x00000000000079c5 */ /* 0x000fe20000000000 */
[----:B------:R0:W-:Y:S01]  /*2110*/  STL.64 [R1+0xd0], R230 ;  /* 0x0000d0e601007387 */ /* 0x0001e20000100a00 */
[----:B------:R-:W-:Y:S01]  /*2120*/  UMOV UR11, 0x80000020 ;  /* 0x80000020000b7882 */ /* 0x000fe20000000000 */
[----:B------:R-:W-:-:S02]  /*2130*/  IMAD.MOV.U32 R232, RZ, RZ, R6 ;  /* 0x000000ffffe87224 */ /* 0x000fc400078e0006 */
[----:B------:R1:W-:Y:S01]  /*2140*/  STL.64 [R1+0xc8], R228 ;  /* 0x0000c8e401007387 */ /* 0x0003e20000100a00 */
[----:B------:R-:W-:Y:S01]  /*2150*/  HGMMA.64x32x16.F32.BF16 R168, gdesc[UR12], RZ, !UPT, gsb0 ;  /* 0x006000000ca879f0 */ /* 0x000fe2000c0018ff */
[----:B------:R-:W-:Y:S01]  /*2160*/  UIADD3 UR12, UR35, 0x82, URZ ;  /* 0x00000082230c7890 */ /* 0x000fe2000fffe03f */
[----:B------:R-:W-:Y:S01]  /*2170*/  IMAD.MOV.U32 R233, RZ, RZ, R4 ;  /* 0x000000ffffe97224 */ /* 0x000fe200078e0004 */
[----:B------:R-:W-:Y:S01]  /*2180*/  STL.64 [R1+0xc0], R226 ;  /* 0x0000c0e201007387 */ /* 0x000fe20000100a00 */
[----:B------:R-:W-:-:S03]  /*2190*/  IMAD.MOV.U32 R235, RZ, RZ, R0 ;  /* 0x000000ffffeb7224 */ /* 0x000fc600078e0000 */
[----:B------:R-:W-:Y:S01]  /*21a0*/  STL.64 [R1+0xb8], R224 ;  /* 0x0000b8e001007387 */ /* 0x000fe20000100a00 */
[----:B0-----:R-:W-:Y:S02]  /*21b0*/  IMAD.MOV.U32 R230, RZ, RZ, R8 ;  /* 0x000000ffffe67224 */ /* 0x001fe400078e0008 */
[----:B------:R-:W-:Y:S01]  /*21c0*/  IMAD.MOV.U32 R231, RZ, RZ, R7 ;  /* 0x000000ffffe77224 */ /* 0x000fe200078e0007 */
[----:B------:R-:W-:Y:S01]  /*21d0*/  STL.64 [R1+0xb0], R222 ;  /* 0x0000b0de01007387 */ /* 0x000fe20000100a00 */
[----:B-1----:R-:W-:Y:S01]  /*21e0*/  MOV R228, R10 ;  /* 0x0000000a00e47202 */ /* 0x002fe20000000f00 */
[----:B------:R-:W-:Y:S02]  /*21f0*/  IMAD.MOV.U32 R229, RZ, RZ, R9 ;  /* 0x000000ffffe57224 */ /* 0x000fe400078e0009 */
[----:B------:R0:W-:Y:S01]  /*2200*/  STL.64 [R1+0xa8], R220 ;  /* 0x0000a8dc01007387 */ /* 0x0001e20000100a00 */
[----:B------:R-:W-:Y:S02]  /*2210*/  WARPGROUP.DEPBAR.LE gsb0, 0x0 ;  /* 0x00008000000079c5 */ /* 0x000fe40000010000 */
[----:B------:R-:W-:Y:S01]  /*2220*/  WARPGROUP.ARRIVE ;  /* 0x00000000000079c5 */ /* 0x000fe20000000000 */
[----:B------:R-:W-:Y:S01]  /*2230*/  UMOV UR10, UR12 ;  /* 0x0000000c000a7c82 */ /* 0x000fe20008000000 */
[----:B------:R-:W-:Y:S01]  /*2240*/  UIADD3 UR14, UR35, 0x202, URZ ;  /* 0x00000202230e7890 */ /* 0x000fe2000fffe03f */
[----:B0-----:R-:W-:Y:S01]  /*2250*/  IMAD.MOV.U32 R220, RZ, RZ, R20 ;  /* 0x000000ffffdc7224 */ /* 0x001fe200078e0014 */
[----:B------:R-:W-:Y:S01]  /*2260*/  UMOV UR13, UR29 ;  /* 0x0000001d000d7c82 */ /* 0x000fe20008000000 */
[----:B------:R-:W-:Y:S01]  /*2270*/  UMOV UR15, 0x80000020 ;  /* 0x80000020000f7882 */ /* 0x000fe20000000000 */
[----:B------:R-:W-:Y:S01]  /*2280*/  HGMMA.64x32x16.F32.BF16 R120, gdesc[UR24], RZ, !UPT, gsb0 ;  /* 0x00600000187879f0 */ /* 0x000fe2000c0018ff */
[----:B------:R-:W-:-:S02]  /*2290*/  IMAD.MOV.U32 R221, RZ, RZ, R19 ;  /* 0x000000ffffdd7224 */ /* 0x000fc400078e0013 */
[----:B------:R-:W-:Y:S02]  /*22a0*/  IMAD.MOV.U32 R222, RZ, RZ, R18 ;  /* 0x000000ffffde7224 */ /* 0x000fe400078e0012 */
[----:B------:R-:W-:Y:S02]  /*22b0*/  IMAD.MOV.U32 R223, RZ, RZ, R15 ;  /* 0x000000ffffdf7224 */ /* 0x000fe400078e000f */
[----:B------:R-:W-:Y:S02]  /*22c0*/  IMAD.MOV.U32 R224, RZ, RZ, R14 ;  /* 0x000000ffffe07224 */ /* 0x000fe400078e000e */
[----:B------:R-:W-:Y:S02]  /*22d0*/  IMAD.MOV.U32 R225, RZ, RZ, R13 ;  /* 0x000000ffffe17224 */ /* 0x000fe400078e000d */
[----:B------:R-:W-:Y:S02]  /*22e0*/  IMAD.MOV.U32 R226, RZ, RZ, R12 ;  /* 0x000000ffffe27224 */ /* 0x000fe400078e000c */
[----:B------:R-:W-:Y:S01]  /*22f0*/  IMAD.MOV.U32 R227, RZ, RZ, R11 ;  /* 0x000000ffffe37224 */ /* 0x000fe200078e000b */
[----:B------:R-:W-:-:S02]  /*2300*/  WARPGROUP.DEPBAR.LE gsb0, 0x0 ;  /* 0x00008000000079c5 */ /* 0x000fc40000010000 */
[----:B------:R-:W-:-:S06]  /*2310*/  WARPGROUP.ARRIVE ;  /* 0x00000000000079c5 */ /* 0x000fcc0000000000 */
[----:B------:R-:W-:Y:S03]  /*2320*/  HGMMA.64x32x16.F32.BF16 R72, gdesc[UR4], RZ, !UPT, gsb0 ;  /* 0x00600000044879f0 */ /* 0x000fe6000c0018ff */
[----:B------:R-:W-:Y:S02]  /*2330*/  WARPGROUP.DEPBAR.LE gsb0, 0x0 ;  /* 0x00008000000079c5 */ /* 0x000fe40000010000 */
[----:B------:R-:W-:-:S06]  /*2340*/  WARPGROUP.ARRIVE ;  /* 0x00000000000079c5 */ /* 0x000fcc0000000000 */
[----:B------:R-:W-:Y:S03]  /*2350*/  HGMMA.64x32x16.F32.BF16 R24, gdesc[UR16], RZ, !UPT, gsb0 ;  /* 0x00600000101879f0 */ /* 0x000fe6000c0018ff */
[----:B------:R-:W-:Y:S02]  /*2360*/  WARPGROUP.DEPBAR.LE gsb0, 0x0 ;  /* 0x00008000000079c5 */ /* 0x000fe40000010000 */
[----:B------:R-:W-:-:S06]  /*2370*/  WARPGROUP.ARRIVE ;  /* 0x00000000000079c5 */ /* 0x000fcc0000000000 */
[----:B------:R-:W-:Y:S03]  /*2380*/  HGMMA.64x32x16.F32.BF16 R200, gdesc[UR28], R200, gsb0 ;  /* 0x006000001cc879f0 */ /* 0x000fe600080018c8 */
[----:B------:R-:W-:Y:S02]  /*2390*/  WARPGROUP.DEPBAR.LE gsb0, 0x0 ;  /* 0x00008000000079c5 */ /* 0x000fe40000010000 */
[----:B------:R-:W-:Y:S04]  /*23a0*/  STL.64 [R1+0x40], R200 ;  /* 0x000040c801007387 */ /* 0x000fe80000100a00 */
[----:B------:R-:W-:Y:S04]  /*23b0*/  STL.64 [R1+0x48], R202 ;  /* 0x000048ca01007387 */ /* 0x000fe80000100a00 */
[----:B------:R-:W-:Y:S04]  /*23c0*/  STL.64 [R1+0x50], R204 ;  /* 0x000050cc01007387 */ /* 0x000fe80000100a00 */
[----:B------:R-:W-:Y:S04]  /*23d0*/  STL.64 [R1+0x58], R206 ;  /* 0x000058ce01007387 */ /* 0x000fe80000100a00 */
[----:B------:R-:W-:Y:S04]  /*23e0*/  STL.64 [R1+0x60], R208 ;  /* 0x000060d001007387 */ /* 0x000fe80000100a00 */
[----:B------:R-:W-:Y:S04]  /*23f0*/  STL.64 [R1+0x68], R210 ;  /* 0x000068d201007387 */ /* 0x000fe80000100a00 */
[----:B------:R-:W-:Y:S04]  /*2400*/  STL.64 [R1+0x70], R212 ;  /* 0x000070d401007387 */ /* 0x000fe80000100a00 */
[----:B------:R0:W-:Y:S04]  /*2410*/  STL.64 [R1+0x78], R214 ;  /* 0x000078d601007387 */ /* 0x0001e80000100a00 */
[----:B0-----:R-:W2:Y:S04]  /*2420*/  LDL.LU.64 R214, [R1+0x110] ;  /* 0x0001100001d67983 */ /* 0x001ea80000300a00 */
[----:B------:R-:W2:Y:S04]  /*2430*/  LDL.LU.64 R212, [R1+0x108] ;  /* 0x0001080001d47983 */ /* 0x000ea80000300a00 */
[----:B------:R-:W2:Y:S04]  /*2440*/  LDL.LU.64 R210, [R1+0x100] ;  /* 0x0001000001d27983 */ /* 0x000ea80000300a00 */
[----:B------:R-:W2:Y:S04]  /*2450*/  LDL.LU.64 R208, [R1+0xf8] ;  /* 0x0000f80001d07983 */ /* 0x000ea80000300a00 */
[----:B------:R-:W2:Y:S04]  /*2460*/  LDL.LU.64 R206, [R1+0xf0] ;  /* 0x0000f00001ce7983 */ /* 0x000ea80000300a00 */
[----:B------:R-:W2:Y:S04]  /*2470*/  LDL.LU.64 R204, [R1+0xe8] ;  /* 0x0000e80001cc7983 */ /* 0x000ea80000300a00 */
[----:B------:R-:W2:Y:S04]  /*2480*/  LDL.LU.64 R202, [R1+0xe0] ;  /* 0x0000e00001ca7983 */ /* 0x000ea80000300a00 */
[----:B------:R-:W2:Y:S01]  /*2490*/  LDL.LU.64 R200, [R1+0xd8] ;  /* 0x0000d80001c87983 */ /* 0x000ea20000300a00 */
[----:B------:R-:W-:Y:S01]  /*24a0*/  UIADD3 UR6, UR35, 0x182, URZ ;  /* 0x0000018223067890 */ /* 0x000fe2000fffe03f */
[----:B------:R-:W-:Y:S01]  /*24b0*/  UMOV UR4, UR28 ;  /* 0x0000001c00047c82 */ /* 0x000fe20008000000 */
[----:B------:R-:W-:Y:S01]  /*24c0*/  UMOV UR5, UR29 ;  /* 0x0000001d00057c82 */ /* 0x000fe20008000000 */
[----:B------:R-:W-:Y:S01]  /*24d0*/  UMOV UR7, 0x80000020 ;  /* 0x8000002000077882 */ /* 0x000fe20000000000 */
[----:B------:R-:W-:Y:S01]  /*24e0*/  UMOV UR12, UR28 ;  /* 0x0000001c000c7c82 */ /* 0x000fe20008000000 */
[----:B--2---:R-:W-:-:S06]  /*24f0*/  WARPGROUP.ARRIVE ;  /* 0x00000000000079c5 */ /* 0x004fcc0000000000 */
[----:B------:R-:W-:Y:S01]  /*2500*/  HGMMA.64x32x16.F32.BF16 R200, gdesc[UR8], R200, gsb0 ;  /* 0x0060000008c879f0 */ /* 0x000fe200080018c8 */
[----:B------:R-:W-:Y:S02]  /*2510*/  UIADD3 UR8, UR34, 0x202, URZ ;  /* 0x0000020222087890 */ /* 0x000fe4000fffe03f */
[----:B------:R-:W-:Y:S01]  /*2520*/  UIADD3 UR34, UR34, 0x402, URZ ;  /* 0x0000040222227890 */ /* 0x000fe2000fffe03f */
[----:B------:R-:W-:Y:S02]  /*2530*/  WARPGROUP.DEPBAR.LE gsb0, 0x0 ;  /* 0x00008000000079c5 */ /* 0x000fe40000010000 */
[----:B------:R-:W-:-:S06]  /*2540*/  WARPGROUP.ARRIVE ;  /* 0x00000000000079c5 */ /* 0x000fcc0000000000 */
[----:B------:R-:W-:Y:S03]  /*2550*/  HGMMA.64x32x16.F32.BF16 R152, gdesc[UR20], R152, gsb0 ;  /* 0x00600000149879f0 */ /* 0x000fe60008001898 */
[----:B------:R-:W-:Y:S02]  /*2560*/  WARPGROUP.DEPBAR.LE gsb0, 0x0 ;  /* 0x00008000000079c5 */ /* 0x000fe40000010000 */
[----:B------:R-:W-:-:S06]  /*2570*/  WARPGROUP.ARRIVE ;  /* 0x00000000000079c5 */ /* 0x000fcc0000000000 */
[----:B------:R-:W-:Y:S03]  /*2580*/  HGMMA.64x32x16.F32.BF16 R104, gdesc[UR4], R104, gsb0 ;  /* 0x00600000046879f0 */ /* 0x000fe60008001868 */
[----:B------:R-:W-:Y:S02]  /*2590*/  WARPGROUP.DEPBAR.LE gsb0, 0x0 ;  /* 0x00008000000079c5 */ /* 0x000fe40000010000 */
[----:B------:R-:W-:-:S06]  /*25a0*/  WARPGROUP.ARRIVE ;  /* 0x00000000000079c5 */ /* 0x000fcc0000000000 */
[----:B------:R-:W-:Y:S01]  /*25b0*/  HGMMA.64x32x16.F32.BF16 R56, gdesc[UR12], R56, gsb0 ;  /* 0x006000000c3879f0 */ /* 0x000fe20008001838 */
        /* <DEDUP_REMOVED lines=12> */
[----:B------:R-:W-:Y:S03]  /*2680*/  HGMMA.64x32x16.F32.BF16 R40, gdesc[UR12], R40, gsb0 ;  /* 0x006000000c2879f0 */ /* 0x000fe60008001828 */
        /* <DEDUP_REMOVED lines=13> */
[----:B------:R-:W-:Y:S04]  /*2760*/  STL.64 [R1], R220 ;  /* 0x000000dc01007387 */ /* 0x000fe80000100a00 */
[----:B------:R-:W-:Y:S04]  /*2770*/  STL.64 [R1+0x8], R222 ;  /* 0x000008de01007387 */ /* 0x000fe80000100a00 */
[----:B------:R-:W-:Y:S04]  /*2780*/  STL.64 [R1+0x10], R224 ;  /* 0x000010e001007387 */ /* 0x000fe80000100a00 */
[----:B------:R-:W-:Y:S04]  /*2790*/  STL.64 [R1+0x18], R226 ;  /* 0x000018e201007387 */ /* 0x000fe80000100a00 */
[----:B------:R-:W-:Y:S04]  /*27a0*/  STL.64 [R1+0x20], R228 ;  /* 0x000020e401007387 */ /* 0x000fe80000100a00 */
[----:B------:R0:W-:Y:S04]  /*27b0*/  STL.64 [R1+0x28], R230 ;  /* 0x000028e601007387 */ /* 0x0001e80000100a00 */
[----:B------:R1:W-:Y:S04]  /*27c0*/  STL.64 [R1+0x30], R232 ;  /* 0x000030e801007387 */ /* 0x0003e80000100a00 */
[----:B------:R1:W-:Y:S04]  /*27d0*/  STL.64 [R1+0x38], R234 ;  /* 0x000038ea01007387 */ /* 0x0003e80000100a00 */
[----:B0-----:R-:W2:Y:S04]  /*27e0*/  LDL.LU.64 R230, [R1+0xd0] ;  /* 0x0000d00001e67983 */ /* 0x001ea80000300a00 */
[----:B------:R-:W2:Y:S04]  /*27f0*/  LDL.LU.64 R228, [R1+0xc8] ;  /* 0x0000c80001e47983 */ /* 0x000ea80000300a00 */
[----:B------:R-:W2:Y:S04]  /*2800*/  LDL.LU.64 R226, [R1+0xc0] ;  /* 0x0000c00001e27983 */ /* 0x000ea80000300a00 */
[----:B------:R-:W2:Y:S04]  /*2810*/  LDL.LU.64 R224, [R1+0xb8] ;  /* 0x0000b80001e07983 */ /* 0x000ea80000300a00 */
[----:B------:R-:W2:Y:S04]  /*2820*/  LDL.LU.64 R222, [R1+0xb0] ;  /* 0x0000b00001de7983 */ /* 0x000ea80000300a00 */
[----:B------:R-:W2:Y:S01]  /*2830*/  LDL.LU.64 R220, [R1+0xa8] ;  /* 0x0000a80001dc7983 */ /* 0x000ea20000300a00 */
        /* <DEDUP_REMOVED lines=10> */
[----:B--2---:R-:W-:-:S06]  /*28e0*/  WARPGROUP.ARRIVE ;  /* 0x00000000000079c5 */ /* 0x004fcc0000000000 */
        /* <DEDUP_REMOVED lines=14> */
[----:B-1----:R-:W-:Y:S05]  /*29d0*/  @!P1 BRA `(.L_x_22) ;  /* 0x0000001400409947 */ /* 0x002fea0003800000 */
[----:B------:R-:W-:Y:S01]  /*29e0*/  UIADD3 UR25, UR37, 0x1, URZ ;  /* 0x0000000125197890 */ /* 0x000fe2000fffe03f */
[----:B------:R-:W-:Y:S01]  /*29f0*/  IMAD.MOV.U32 R0, RZ, RZ, R5 ;  /* 0x000000ffff007224 */ /* 0x000fe200078e0005 */
[----:B------:R-:W-:Y:S02]  /*2a00*/  UMOV UR24, UR37 ;  /* 0x0000002500187c82 */ /* 0x000fe40008000000 */
[----:B------:R-:W-:-:S04]  /*2a10*/  UISETP.NE.AND UP0, UPT, UR25, 0x6, UPT ;  /* 0x000000061900788c */ /* 0x000fc8000bf05270 */
[----:B------:R-:W-:Y:S02]  /*2a20*/  USEL UR4, URZ, 0x1, UP0 ;  /* 0x000000013f047887 */ /* 0x000fe40008000000 */
[----:B------:R-:W-:Y:S02]  /*2a30*/  USEL UR25, UR25, URZ, UP0 ;  /* 0x0000003f19197287 */ /* 0x000fe40008000000 */
[----:B------:R-:W-:-:S06]  /*2a40*/  ULOP3.LUT UR4, UR36, UR4, URZ, 0x3c, !UPT ;  /* 0x0000000424047292 */ /* 0x000fcc000f8e3c3f */
[----:B------:R-:W-:-:S07]  /*2a50*/  IMAD.U32 R3, RZ, RZ, UR4 ;  /* 0x00000004ff037e24 */ /* 0x000fce000f8e00ff */
.L_x_29:
[----:B------:R-:W-:Y:S05]  /*2a60*/  @!P0 BRA `(.L_x_23) ;  /* 0x0000000000048947 */ /* 0x000fea0003800000 */
[----:B------:R-:W-:Y:S01]  /*2a70*/  BPT.TRAP 0x1 ;  /* 0x000000040000795c */ /* 0x000fe20000300000 */
.L_x_23:
[----:B------:R-:W-:Y:S01]  /*2a80*/  ULEA UR4, UR25, UR42, 0x3 ;  /* 0x0000002a19047291 */ /* 0x000fe2000f8e183f */
[----:B------:R-:W-:-:S08]  /*2a90*/  SHF.L.U32 R4, R3, 0x1f, RZ ;  /* 0x0000001f03047819 */ /* 0x000fd000000006ff */
[----:B------:R0:W1:Y:S01]  /*2aa0*/  SYNCS.PHASECHK.TRANS64.TRYWAIT P1, [UR4], R4 ;  /* 0x00000004ff0075a7 */ /* 0x0000620008020144 */
[----:B------:R-:W-:Y:S05]  /*2ab0*/  @!P0 BRA `(.L_x_24) ;  /* 0x0000000000048947 */ /* 0x000fea0003800000 */
[----:B------:R-:W-:Y:S01]  /*2ac0*/  BPT.TRAP 0x1 ;  /* 0x000000040000795c */ /* 0x000fe20000300000 */
.L_x_24:
[----:B-1----:R-:W-:Y:S05]  /*2ad0*/  @P1 BRA `(.L_x_25) ;  /* 0x0000000000081947 */ /* 0x002fea0003800000 */
[----:B------:R-:W1:Y:S02]  /*2ae0*/  SYNCS.PHASECHK.TRANS64.TRYWAIT P1, [UR4], R4 ;  /* 0x00000004ff0075a7 */ /* 0x000e640008020144 */
[----:B-1----:R-:W-:Y:S05]  /*2af0*/  @!P1 BRA `(.L_x_26) ;  /* 0x00000134009c9947 */ /* 0x002fea0003800000 */
.L_x_25:
        /* <DEDUP_REMOVED lines=8> */
[----:B------:R-:W3:Y:S04]  /*2b80*/  LDL.LU.64 R20, [R1+0x40] ;  /* 0x0000400001147983 */ /* 0x000ee80000300a00 */
[----:B------:R-:W3:Y:S04]  /*2b90*/  LDL.LU.64 R22, [R1+0x48] ;  /* 0x0000480001167983 */ /* 0x000ee80000300a00 */
[----:B--2---:R-:W3:Y:S04]  /*2ba0*/  LDL.LU.64 R24, [R1+0x50] ;  /* 0x0000500001187983 */ /* 0x004ee80000300a00 */
[----:B------:R-:W3:Y:S04]  /*2bb0*/  LDL.LU.64 R26, [R1+0x58] ;  /* 0x00005800011a7983 */ /* 0x000ee80000300a00 */
[----:B------:R-:W3:Y:S04]  /*2bc0*/  LDL.LU.64 R28, [R1+0x60] ;  /* 0x00006000011c7983 */ /* 0x000ee80000300a00 */
[----:B------:R-:W3:Y:S04]  /*2bd0*/  LDL.LU.64 R30, [R1+0x68] ;  /* 0x00006800011e7983 */ /* 0x000ee80000300a00 */
[----:B------:R-:W3:Y:S04]  /*2be0*/  LDL.LU.64 R32, [R1+0x70] ;  /* 0x0000700001207983 */ /* 0x000ee80000300a00 */
[----:B------:R-:W3:Y:S01]  /*2bf0*/  LDL.LU.64 R34, [R1+0x78] ;  /* 0x0000780001227983 */ /* 0x000ee20000300a00 */
[----:B------:R-:W-:-:S02]  /*2c00*/  UIMAD UR26, UR25, 0x600, UR32 ;  /* 0x00000600191a78a4 */ /* 0x000fc4000f8e0220 */
[----:B------:R-:W-:Y:S01]  /*2c10*/  UIMAD UR27, UR25, 0x280, UR33 ;  /* 0x00000280191b78a4 */ /* 0x000fe2000f8e0221 */
[----:B------:R-:W-:Y:S01]  /*2c20*/  UMOV UR17, 0x80000020 ;  /* 0x8000002000117882 */ /* 0x000fe20000000000 */
[----:B------:R-:W-:Y:S02]  /*2c30*/  UMOV UR19, 0x80000020 ;  /* 0x8000002000137882 */ /* 0x000fe40000000000 */
[----:B------:R-:W-:Y:S01]  /*2c40*/  UIADD3 UR14, UR27, 0x80, URZ ;  /* 0x000000801b0e7890 */ /* 0x000fe2000fffe03f */
[----:B------:R-:W-:Y:S02]  /*2c50*/  UMOV UR16, UR26 ;  /* 0x0000001a00107c82 */ /* 0x000fe40008000000 */
[----:B------:R-:W-:Y:S01]  /*2c60*/  UMOV UR18, UR27 ;  /* 0x0000001b00127c82 */ /* 0x000fe20008000000 */
[----:B------:R-:W-:Y:S01]  /*2c70*/  UMOV UR12, UR16 ;  /* 0x00000010000c7c82 */ /* 0x000fe20008000000 */
        /* <DEDUP_REMOVED lines=14> */
[----:B---3--:R-:W-:-:S06]  /*2d60*/  WARPGROUP.ARRIVE ;  /* 0x00000000000079c5 */ /* 0x008fcc0000000000 */
[----:B------:R-:W-:Y:S03]  /*2d70*/  HGMMA.64x32x16.F32.BF16 R20, gdesc[UR16], R20, gsb0 ;  /* 0x00600000101479f0 */ /* 0x000fe60008001814 */
[----:B------:R-:W-:Y:S02]  /*2d80*/  WARPGROUP.DEPBAR.LE gsb0, 0x0 ;  /* 0x00008000000079c5 */ /* 0x000fe40000010000 */
[----:B------:R-:W-:Y:S01]  /*2d90*/  WARPGROUP.ARRIVE ;  /* 0x00000000000079c5 */ /* 0x000fe20000000000 */
[----:B------:R-:W-:Y:S01]  /*2da0*/  STL.64 [R1+0x40], R20 ;  /* 0x0000401401007387 */ /* 0x000fe20000100a00 */
[----:B------:R-:W-:Y:S01]  /*2db0*/  MOV R235, R31 ;  /* 0x0000001f00eb7202 */ /* 0x000fe20000000f00 */
[----:B------:R-:W-:Y:S02]  /*2dc0*/  IMAD.MOV.U32 R232, RZ, RZ, R32 ;  /* 0x000000ffffe87224 */ /* 0x000fe400078e0020 */
[----:B------:R2:W-:Y:S01]  /*2dd0*/  STL.64 [R1+0x48], R22 ;  /* 0x0000481601007387 */ /* 0x0005e20000100a00 */
[----:B------:R-:W-:Y:S01]  /*2de0*/  HGMMA.64x32x16.F32.BF16 R200, gdesc[UR12], R200, gsb0 ;  /* 0x006000000cc879f0 */ /* 0x000fe200080018c8 */
[----:B------:R-:W-:-:S02]  /*2df0*/  IMAD.MOV.U32 R233, RZ, RZ, R33 ;  /* 0x000000ffffe97224 */ /* 0x000fc400078e0021 */
[----:B------:R3:W-:Y:S01]  /*2e00*/  STL.64 [R1+0x50], R24 ;  /* 0x0000501801007387 */ /* 0x0007e20000100a00 */
[----:B------:R-:W-:-:S03]  /*2e10*/  IMAD.MOV.U32 R234, RZ, RZ, R34 ;  /* 0x000000ffffea7224 */ /* 0x000fc600078e0022 */
[----:B------:R4:W-:Y:S04]  /*2e20*/  STL.64 [R1+0x58], R26 ;  /* 0x0000581a01007387 */ /* 0x0009e80000100a00 */
[----:B------:R0:W-:Y:S01]  /*2e30*/  STL.64 [R1+0x60], R28 ;  /* 0x0000601c01007387 */ /* 0x0001e20000100a00 */
[----:B--2---:R-:W-:-:S03]  /*2e40*/  IMAD.MOV.U32 R23, RZ, RZ, R35 ;  /* 0x000000ffff177224 */ /* 0x004fc600078e0023 */
[----:B------:R2:W-:Y:S04]  /*2e50*/  STL [R1+0x68], R30 ;  /* 0x0000681e01007387 */ /* 0x0005e80000100800 */
[----:B---3--:R-:W3:Y:S04]  /*2e60*/  LDL.LU.64 R24, [R1] ;  /* 0x0000000001187983 */ /* 0x008ee80000300a00 */
[----:B----4-:R-:W3:Y:S04]  /*2e70*/  LDL.LU.64 R26, [R1+0x8] ;  /* 0x00000800011a7983 */ /* 0x010ee80000300a00 */
[----:B0-----:R-:W3:Y:S04]  /*2e80*/  LDL.LU.64 R28, [R1+0x10] ;  /* 0x00001000011c7983 */ /* 0x001ee80000300a00 */
[----:B--2---:R-:W3:Y:S04]  /*2e90*/  LDL.LU.64 R30, [R1+0x18] ;  /* 0x00001800011e7983 */ /* 0x004ee80000300a00 */
[----:B------:R-:W3:Y:S04]  /*2ea0*/  LDL.LU.64 R32, [R1+0x20] ;  /* 0x0000200001207983 */ /* 0x000ee80000300a00 */
[----:B------:R-:W3:Y:S04]  /*2eb0*/  LDL.LU.64 R34, [R1+0x28] ;  /* 0x0000280001227983 */ /* 0x000ee80000300a00 */
[----:B------:R-:W3:Y:S04]  /*2ec0*/  LDL.LU.64 R36, [R1+0x30] ;  /* 0x0000300001247983 */ /* 0x000ee80000300a00 */
[----:B------:R-:W3:Y:S01]  /*2ed0*/  LDL.LU.64 R38, [R1+0x38] ;  /* 0x0000380001267983 */ /* 0x000ee20000300a00 */
[----:B------:R-:W-:-:S02]  /*2ee0*/  WARPGROUP.DEPBAR.LE gsb0, 0x0 ;  /* 0x00008000000079c5 */ /* 0x000fc40000010000 */
[----:B------:R-:W-:-:S06]  /*2ef0*/  WARPGROUP.ARRIVE ;  /* 0x00000000000079c5 */ /* 0x000fcc0000000000 */
[----:B------:R-:W-:Y:S01]  /*2f00*/  HGMMA.64x32x16.F32.BF16 R152, gdesc[UR8], R152, gsb0 ;  /* 0x00600000089879f0 */ /* 0x000fe20008001898 */
[----:B------:R-:W-:Y:S02]  /*2f10*/  UIADD3 UR8, UR26, 0x200, URZ ;  /* 0x000002001a087890 */ /* 0x000fe4000fffe03f */
        /* <DEDUP_REMOVED lines=28> */
[----:B------:R-:W-:Y:S03]  /*30e0*/  HGMMA.64x32x16.F32.BF16 R184, gdesc[UR12], R184, gsb0 ;  /* 0x006000000cb879f0 */ /* 0x000fe600080018b8 */
[----:B------:R-:W-:Y:S02]  /*30f0*/  WARPGROUP.DEPBAR.LE gsb0, 0x0 ;  /* 0x00008000000079c5 */ /* 0x000fe40000010000 */
[----:B---3--:R-:W-:-:S06]  /*3100*/  WARPGROUP.ARRIVE ;  /* 0x00000000000079c5 */ /* 0x008fcc0000000000 */
[----:B------:R-:W-:Y:S01]  /*3110*/  HGMMA.64x32x16.F32.BF16 R24, gdesc[UR16], R24, gsb0 ;  /* 0x00600000101879f0 */ /* 0x000fe20008001818 */
[----:B------:R-:W-:Y:S01]  /*3120*/  UMOV UR16, UR4 ;  /* 0x0000000400107c82 */ /* 0x000fe20008000000 */
[----:B------:R-:W-:Y:S01]  /*3130*/  UMOV UR17, 0x80000020 ;  /* 0x8000002000117882 */ /* 0x000fe20000000000 */
[----:B------:R-:W-:Y:S02]  /*3140*/  WARPGROUP.DEPBAR.LE gsb0, 0x0 ;  /* 0x00008000000079c5 */ /* 0x000fe40000010000 */
[----:B------:R-:W-:Y:S01]  /*3150*/  WARPGROUP.ARRIVE ;  /* 0x00000000000079c5 */ /* 0x000fe20000000000 */
[----:B-1----:R-:W-:Y:S01]  /*3160*/  IMAD.MOV.U32 R6, RZ, RZ, R38 ;  /* 0x000000ffff067224 */ /* 0x002fe200078e0026 */
[----:B------:R-:W-:Y:S01]  /*3170*/  MOV R4, R39 ;  /* 0x0000002700047202 */ /* 0x000fe20000000f00 */
[----:B------:R-:W-:Y:S01]  /*3180*/  IMAD.MOV.U32 R8, RZ, RZ, R36 ;  /* 0x000000ffff087224 */ /* 0x000fe200078e0024 */
[----:B------:R-:W2:Y:S01]  /*3190*/  LDL.LU.64 R38, [R1+0x110] ;  /* 0x0001100001267983 */ /* 0x000ea20000300a00 */
[----:B------:R-:W-:Y:S01]  /*31a0*/  IMAD.MOV.U32 R7, RZ, RZ, R37 ;  /* 0x000000ffff077224 */ /* 0x000fe200078e0025 */
[----:B------:R-:W-:Y:S01]  /*31b0*/  HGMMA.64x32x16.F32.BF16 R216, gdesc[UR16], R216, gsb0 ;  /* 0x0060000010d879f0 */ /* 0x000fe200080018d8 */
[----:B------:R-:W-:Y:S01]  /*31c0*/  IMAD.MOV.U32 R10, RZ, RZ, R34 ;  /* 0x000000ffff0a7224 */ /* 0x000fe200078e0022 */
[----:B------:R-:W2:Y:S01]  /*31d0*/  LDL.LU.64 R36, [R1+0x108] ;  /* 0x0001080001247983 */ /* 0x000ea20000300a00 */
[----:B------:R-:W-:Y:S01]  /*31e0*/  IMAD.MOV.U32 R9, RZ, RZ, R35 ;  /* 0x000000ffff097224 */ /* 0x000fe200078e0023 */
[----:B------:R-:W-:Y:S01]  /*31f0*/  MOV R15, R29 ;  /* 0x0000001d000f7202 */ /* 0x000fe20000000f00 */
[----:B------:R-:W-:Y:S01]  /*3200*/  IMAD.MOV.U32 R12, RZ, RZ, R32 ;  /* 0x000000ffff0c7224 */ /* 0x000fe200078e0020 */
[----:B------:R-:W2:Y:S01]  /*3210*/  LDL.LU.64 R34, [R1+0x100] ;  /* 0x0001000001227983 */ /* 0x000ea20000300a00 */
[----:B------:R-:W-:-:S02]  /*3220*/  IMAD.MOV.U32 R11, RZ, RZ, R33 ;  /* 0x000000ffff0b7224 */ /* 0x000fc400078e0021 */
[----:B------:R-:W-:Y:S01]  /*3230*/  IMAD.MOV.U32 R14, RZ, RZ, R30 ;  /* 0x000000ffff0e7224 */ /* 0x000fe200078e001e */
[----:B------:R-:W2:Y:S01]  /*3240*/  LDL.LU.64 R32, [R1+0xf8] ;  /* 0x0000f80001207983 */ /* 0x000ea20000300a00 */
[----:B------:R-:W-:Y:S02]  /*3250*/  IMAD.MOV.U32 R13, RZ, RZ, R31 ;  /* 0x000000ffff0d7224 */ /* 0x000fe400078e001f */
[----:B------:R-:W-:Y:S01]  /*3260*/  IMAD.MOV.U32 R18, RZ, RZ, R28 ;  /* 0x000000ffff127224 */ /* 0x000fe200078e001c */
[----:B------:R-:W2:Y:S01]  /*3270*/  LDL.LU.64 R30, [R1+0xf0] ;  /* 0x0000f000011e7983 */ /* 0x000ea20000300a00 */
[----:B------:R-:W-:Y:S02]  /*3280*/  IMAD.MOV.U32 R20, RZ, RZ, R26 ;  /* 0x000000ffff147224 */ /* 0x000fe400078e001a */
[----:B------:R-:W-:Y:S01]  /*3290*/  IMAD.MOV.U32 R19, RZ, RZ, R27 ;  /* 0x000000ffff137224 */ /* 0x000fe200078e001b */
[----:B------:R-:W2:Y:S01]  /*32a0*/  LDL.LU.64 R28, [R1+0xe8] ;  /* 0x0000e800011c7983 */ /* 0x000ea20000300a00 */
[----:B------:R-:W-:-:S02]  /*32b0*/  IMAD.MOV.U32 R22, RZ, RZ, R24 ;  /* 0x000000ffff167224 */ /* 0x000fc400078e0018 */
[----:B------:R-:W-:Y:S01]  /*32c0*/  IMAD.MOV.U32 R21, RZ, RZ, R25 ;  /* 0x000000ffff157224 */ /* 0x000fe200078e0019 */
[----:B------:R-:W2:Y:S04]  /*32d0*/  LDL.LU.64 R26, [R1+0xe0] ;  /* 0x0000e000011a7983 */ /* 0x000ea80000300a00 */
[----:B------:R-:W2:Y:S01]  /*32e0*/  LDL.LU.64 R24, [R1+0xd8] ;  /* 0x0000d80001187983 */ /* 0x000ea20000300a00 */
[----:B------:R-:W-:-:S03]  /*32f0*/  WARPGROUP.DEPBAR.LE gsb0, 0x0 ;  /* 0x00008000000079c5 */ /* 0x000fc60000010000 */
[----:B------:R-:W-:Y:S04]  /*3300*/  STL.64 [R1+0xd0], R230 ;  /* 0x0000d0e601007387 */ /* 0x000fe80000100a00 */
[----:B------:R-:W-:Y:S04]  /*3310*/  STL.64 [R1+0xc8], R228 ;  /* 0x0000c8e401007387 */ /* 0x000fe80000100a00 */
[----:B------:R-:W-:Y:S04]  /*3320*/  STL.64 [R1+0xc0], R226 ;  /* 0x0000c0e201007387 */ /* 0x000fe80000100a00 */
[----:B------:R-:W-:Y:S04]  /*3330*/  STL.64 [R1+0xb8], R224 ;  /* 0x0000b8e001007387 */ /* 0x000fe80000100a00 */
[----:B------:R-:W-:Y:S04]  /*3340*/  STL.64 [R1+0xb0], R222 ;  /* 0x0000b0de01007387 */ /* 0x000fe80000100a00 */
[----:B------:R0:W-:Y:S04]  /*3350*/  STL.64 [R1+0xa8], R220 ;  /* 0x0000a8dc01007387 */ /* 0x0001e80000100a00 */
[----:B0-----:R-:W3:Y:S04]  /*3360*/  LDL.LU R220, [R1+0x40] ;  /* 0x0000400001dc7983 */ /* 0x001ee80000300800 */
[----:B------:R-:W3:Y:S04]  /*3370*/  LDL.LU R221, [R1+0x44] ;  /* 0x0000440001dd7983 */ /* 0x000ee80000300800 */
        /* <DEDUP_REMOVED lines=8> */
[----:B------:R-:W3:Y:S01]  /*3400*/  LDL.LU R230, [R1+0x68] ;  /* 0x0000680001e67983 */ /* 0x000ee20000300800 */
[----:B------:R-:W-:Y:S01]  /*3410*/  WARPGROUP.ARRIVE ;  /* 0x00000000000079c5 */ /* 0x000fe20000000000 */
[----:B------:R-:W-:Y:S01]  /*3420*/  UMOV UR12, UR16 ;  /* 0x00000010000c7c82 */ /* 0x000fe20008000000 */
[----:B------:R-:W-:-:S04]  /*3430*/  UMOV UR13, UR17 ;  /* 0x00000011000d7c82 */ /* 0x000fc80008000000 */
[----:B------:R-:W-:Y:S01]  /*3440*/  HGMMA.64x32x16.F32.BF16 R168, gdesc[UR12], R168, gsb0 ;  /* 0x006000000ca879f0 */ /* 0x000fe200080018a8 */
[----:B------:R-:W-:Y:S01]  /*3450*/  UMOV UR8, UR16 ;  /* 0x0000001000087c82 */ /* 0x000fe20008000000 */
[----:B------:R-:W-:Y:S01]  /*3460*/  UMOV UR9, UR17 ;  /* 0x0000001100097c82 */ /* 0x000fe20008000000 */
[----:B------:R-:W-:Y:S02]  /*3470*/  WARPGROUP.DEPBAR.LE gsb0, 0x0 ;  /* 0x00008000000079c5 */ /* 0x000fe40000010000 */
[----:B------:R-:W-:-:S06]  /*3480*/  WARPGROUP.ARRIVE ;  /* 0x00000000000079c5 */ /* 0x000fcc0000000000 */
        /* <DEDUP_REMOVED lines=9> */
[----:B--2---:R-:W-:-:S06]  /*3520*/  WARPGROUP.ARRIVE ;  /* 0x00000000000079c5 */ /* 0x004fcc0000000000 */
[----:B------:R-:W-:Y:S01]  /*3530*/  HGMMA.64x32x16.F32.BF16 R24, gdesc[UR16], R24, gsb0 ;  /* 0x00600000101879f0 */ /* 0x000fe20008001818 */
[----:B------:R-:W-:Y:S02]  /*3540*/  IMAD.MOV.U32 R231, RZ, RZ, R235 ;  /* 0x000000ffffe77224 */ /* 0x000fe400078e00eb */
[----:B------:R-:W-:Y:S01]  /*3550*/  IMAD.MOV.U32 R235, RZ, RZ, R23 ;  /* 0x000000ffffeb7224 */ /* 0x000fe200078e0017 */
[----:B------:R-:W-:Y:S02]  /*3560*/  UIADD3 UR8, UR26, 0x2, URZ ;  /* 0x000000021a087890 */ /* 0x000fe4000fffe03f */
[----:B------:R-:W-:Y:S01]  /*3570*/  UIADD3 UR4, UR27, 0x2, URZ ;  /* 0x000000021b047890 */ /* 0x000fe2000fffe03f */
[----:B------:R-:W-:Y:S01]  /*3580*/  UMOV UR17, 0x80000020 ;  /* 0x8000002000117882 */ /* 0x000fe20000000000 */
[----:B------:R-:W-:-:S03]  /*3590*/  UMOV UR19, 0x80000020 ;  /* 0x8000002000137882 */ /* 0x000fc60000000000 */
[----:B------:R-:W-:Y:S02]  /*35a0*/  UMOV UR16, UR8 ;  /* 0x0000000800107c82 */ /* 0x000fe40008000000 */
[----:B------:R-:W-:Y:S01]  /*35b0*/  UMOV UR18, UR4 ;  /* 0x0000000400127c82 */ /* 0x000fe20008000000 */
[----:B------:R-:W-:Y:S02]  /*35c0*/  WARPGROUP.DEPBAR.LE gsb0, 0x0 ;  /* 0x00008000000079c5 */ /* 0x000fe40000010000 */
[----:B---3--:R-:W-:-:S06]  /*35d0*/  WARPGROUP.ARRIVE ;  /* 0x00000000000079c5 */ /* 0x008fcc0000000000 */
[----:B------:R-:W-:Y:S01]  /*35e0*/  HGMMA.64x32x16.F32.BF16 R220, gdesc[UR16], R220, gsb0 ;  /* 0x0060000010dc79f0 */ /* 0x000fe200080018dc */
[----:B------:R-:W-:Y:S01]  /*35f0*/  UIADD3 UR14, UR27, 0x82, URZ ;  /* 0x000000821b0e7890 */ /* 0x000fe2000fffe03f */
[----:B------:R-:W-:Y:S01]  /*3600*/  UMOV UR12, UR16 ;  /* 0x00000010000c7c82 */ /* 0x000fe20008000000 */
[----:B------:R-:W-:Y:S01]  /*3610*/  UMOV UR13, UR17 ;  /* 0x00000011000d7c82 */ /* 0x000fe20008000000 */
[----:B------:R-:W-:Y:S01]  /*3620*/  UMOV UR15, 0x80000020 ;  /* 0x80000020000f7882 */ /* 0x000fe20000000000 */
[----:B------:R-:W-:Y:S02]  /*3630*/  WARPGROUP.DEPBAR.LE gsb0, 0x0 ;  /* 0x00008000000079c5 */ /* 0x000fe40000010000 */
[----:B------:R-:W-:-:S06]  /*3640*/  WARPGROUP.ARRIVE ;  /* 0x00000000000079c5 */ /* 0x000fcc0000000000 */
        /* <DEDUP_REMOVED lines=23> */
[----:B------:R-:W-:-:S06]  /*37c0*/  UMOV UR21, 0x80000020 ;  /* 0x8000002000157882 */ /* 0x000fcc0000000000 */
        /* <DEDUP_REMOVED lines=16> */
[----:B------:R0:W-:Y:S01]  /*38d0*/  STL.64 [R1+0x40], R220 ;  /* 0x000040dc01007387 */ /* 0x0001e20000100a00 */
[----:B------:R-:W-:Y:S02]  /*38e0*/  WARPGROUP.DEPBAR.LE gsb0, 0x0 ;  /* 0x00008000000079c5 */ /* 0x000fe40000010000 */
[----:B------:R-:W-:-:S06]  /*38f0*/  WARPGROUP.ARRIVE ;  /* 0x00000000000079c5 */ /* 0x000fcc0000000000 */
[----:B------:R-:W-:Y:S01]  /*3900*/  HGMMA.64x32x16.F32.BF16 R184, gdesc[UR12], R184, gsb0 ;  /* 0x006000000cb879f0 */ /* 0x000fe200080018b8 */
[----:B------:R1:W-:Y:S04]  /*3910*/  STL.64 [R1+0x48], R222 ;  /* 0x000048de01007387 */ /* 0x0003e80000100a00 */
[----:B------:R-:W-:Y:S04]  /*3920*/  STL.64 [R1+0x50], R224 ;  /* 0x000050e001007387 */ /* 0x000fe80000100a00 */
[----:B------:R2:W-:Y:S04]  /*3930*/  STL.64 [R1+0x58], R226 ;  /* 0x000058e201007387 */ /* 0x0005e80000100a00 */
[----:B------:R3:W-:Y:S01]  /*3940*/  STL.64 [R1+0x60], R228 ;  /* 0x000060e401007387 */ /* 0x0007e20000100a00 */
[----:B0-----:R-:W-:-:S03]  /*3950*/  IMAD.MOV.U32 R220, RZ, RZ, R22 ;  /* 0x000000ffffdc7224 */ /* 0x001fc600078e0016 */
[----:B------:R0:W-:Y:S01]  /*3960*/  STL.64 [R1+0x68], R230 ;  /* 0x000068e601007387 */ /* 0x0001e20000100a00 */
[----:B------:R-:W-:-:S03]  /*3970*/  IMAD.MOV.U32 R221, RZ, RZ, R21 ;  /* 0x000000ffffdd7224 */ /* 0x000fc600078e0015 */
[----:B------:R4:W-:Y:S01]  /*3980*/  STL.64 [R1+0x70], R232 ;  /* 0x000070e801007387 */ /* 0x0009e20000100a00 */
[----:B-1----:R-:W-:Y:S01]  /*3990*/  IMAD.MOV.U32 R222, RZ, RZ, R20 ;  /* 0x000000ffffde7224 */ /* 0x002fe200078e0014 */
[----:B--2---:R-:W-:Y:S01]  /*39a0*/  MOV R227, R13 ;  /* 0x0000000d00e37202 */ /* 0x004fe20000000f00 */
[----:B------:R-:W-:Y:S01]  /*39b0*/  IMAD.MOV.U32 R223, RZ, RZ, R19 ;  /* 0x000000ffffdf7224 */ /* 0x000fe200078e0013 */
[----:B------:R1:W-:Y:S01]  /*39c0*/  STL.64 [R1+0x78], R234 ;  /* 0x000078ea01007387 */ /* 0x0003e20000100a00 */
[----:B------:R-:W-:Y:S02]  /*39d0*/  IMAD.MOV.U32 R224, RZ, RZ, R18 ;  /* 0x000000ffffe07224 */ /* 0x000fe400078e0012 */
[----:B------:R-:W-:Y:S02]  /*39e0*/  IMAD.MOV.U32 R225, RZ, RZ, R15 ;  /* 0x000000ffffe17224 */ /* 0x000fe400078e000f */
[----:B------:R-:W-:Y:S02]  /*39f0*/  IMAD.MOV.U32 R226, RZ, RZ, R14 ;  /* 0x000000ffffe27224 */ /* 0x000fe400078e000e */
[----:B---3--:R-:W-:-:S02]  /*3a00*/  IMAD.MOV.U32 R228, RZ, RZ, R12 ;  /* 0x000000ffffe47224 */ /* 0x008fc400078e000c */
[----:B------:R-:W-:Y:S02]  /*3a10*/  IMAD.MOV.U32 R229, RZ, RZ, R11 ;  /* 0x000000ffffe57224 */ /* 0x000fe400078e000b */
[----:B0-----:R-:W-:Y:S02]  /*3a20*/  IMAD.MOV.U32 R230, RZ, RZ, R10 ;  /* 0x000000ffffe67224 */ /* 0x001fe400078e000a */
[----:B------:R-:W-:Y:S02]  /*3a30*/  IMAD.MOV.U32 R231, RZ, RZ, R9 ;  /* 0x000000ffffe77224 */ /* 0x000fe400078e0009 */
[----:B----4-:R-:W-:Y:S02]  /*3a40*/  IMAD.MOV.U32 R232, RZ, RZ, R8 ;  /* 0x000000ffffe87224 */ /* 0x010fe400078e0008 */
[----:B------:R-:W-:Y:S02]  /*3a50*/  IMAD.MOV.U32 R233, RZ, RZ, R7 ;  /* 0x000000ffffe97224 */ /* 0x000fe400078e0007 */
[----:B-1----:R-:W-:-:S02]  /*3a60*/  IMAD.MOV.U32 R234, RZ, RZ, R6 ;  /* 0x000000ffffea7224 */ /* 0x002fc400078e0006 */
[----:B------:R-:W-:Y:S01]  /*3a70*/  IMAD.MOV.U32 R235, RZ, RZ, R4 ;  /* 0x000000ffffeb7224 */ /* 0x000fe200078e0004 */
[----:B------:R-:W-:Y:S01]  /*3a80*/  UMOV UR16, UR20 ;  /* 0x0000001400107c82 */ /* 0x000fe20008000000 */
[----:B------:R-:W-:Y:S01]  /*3a90*/  UMOV UR17, UR21 ;  /* 0x0000001500117c82 */ /* 0x000fe20008000000 */
[----:B------:R-:W-:-:S03]  /*3aa0*/  WARPGROUP.DEPBAR.LE gsb0, 0x0 ;  /* 0x00008000000079c5 */ /* 0x000fc60000010000 */
        /* <DEDUP_REMOVED lines=17> */
[----:B------:R-:W-:Y:S01]  /*3bc0*/  UIADD3 UR26, UR26, 0x402, URZ ;  /* 0x000004021a1a7890 */ /* 0x000fe2000fffe03f */
[----:B------:R-:W-:-:S06]  /*3bd0*/  UMOV UR17, 0x80000020 ;  /* 0x8000002000117882 */ /* 0x000fcc0000000000 */
        /* <DEDUP_REMOVED lines=19> */
[----:B------:R-:W-:Y:S01]  /*3d10*/  UMOV UR19, UR23 ;  /* 0x0000001700137c82 */ /* 0x000fe20008000000 */
[----:B------:R-:W-:Y:S02]  /*3d20*/  WARPGROUP.DEPBAR.LE gsb0, 0x0 ;  /* 0x00008000000079c5 */ /* 0x000fe40000010000 */
[----:B------:R-:W-:-:S06]  /*3d30*/  WARPGROUP.ARRIVE ;  /* 0x00000000000079c5 */ /* 0x000fcc0000000000 */
[----:B------:R-:W-:Y:S03]  /*3d40*/  HGMMA.64x32x16.F32.BF16 R24, gdesc[UR16], R24, gsb0 ;  /* 0x00600000101879f0 */ /* 0x000fe60008001818 */
[----:B------:R-:W-:Y:S02]  /*3d50*/  WARPGROUP.DEPBAR.LE gsb0, 0x0 ;  /* 0x00008000000079c5 */ /* 0x000fe40000010000 */
[----:B-1----:R-:W-:Y:S05]  /*3d60*/  @!P0 BRA `(.L_x_27) ;  /* 0x0000000000048947 */ /* 0x002fea0003800000 */
[----:B------:R-:W-:Y:S01]  /*3d70*/  BPT.TRAP 0x1 ;  /* 0x000000040000795c */ /* 0x000fe20000300000 */
.L_x_27:
[----:B------:R-:W2:Y:S01]  /*3d80*/  LDL R6, [R1+0x90] ;  /* 0x0000900001067983 */ /* 0x000ea20000100800 */
[----:B------:R-:W-:Y:S01]  /*3d90*/  ISETP.NE.AND P1, PT, R17, RZ, PT ;  /* 0x000000ff1100720c */ /* 0x000fe20003f25270 */
[----:B------:R-:W-:Y:S01]  /*3da0*/  IMAD.U32 R4, RZ, RZ, UR24 ;  /* 0x00000018ff047e24 */ /* 0x000fe2000f8e00ff */
[----:B------:R-:W-:-:S11]  /*3db0*/  UISETP.GT.U32.AND UP0, UPT, UR38, 0x1, UPT ;  /* 0x000000012600788c */ /* 0x000fd6000bf04070 */
[----:B------:R-:W-:-:S04]  /*3dc0*/  @P1 LEA R4, R4, UR42, 0x3 ;  /* 0x0000002a04041c11 */ /* 0x000fc8000f8e18ff */
[----:B------:R-:W-:-:S04]  /*3dd0*/  @P1 IADD3 R4, R4, 0x30, RZ ;  /* 0x0000003004041810 */ /* 0x000fc80007ffe0ff */
[----:B--2---:R-:W-:-:S04]  /*3de0*/  @P1 PRMT R4, R6, 0x654, R4 ;  /* 0x0000065406041816 */ /* 0x004fc80000000004 */
[----:B------:R0:W-:Y:S01]  /*3df0*/  @P1 SYNCS.ARRIVE.TRANS64.RED.A1T0 RZ, [R4+URZ], RZ ;  /* 0x000000ff04ff19a7 */ /* 0x0001e2000810043f */
[----:B------:R-:W-:-:S13]  /*3e00*/  PLOP3.LUT P1, PT, PT, PT, UP0, 0x80, 0x0 ;  /* 0x000000000000781c */ /* 0x000fda0003f2f008 */
[----:B0-----:R-:W-:Y:S05]  /*3e10*/  @P1 BRA `(.L_x_28) ;  /* 0x0000000000041947 */ /* 0x001fea0003800000 */
[----:B------:R-:W-:Y:S01]  /*3e20*/  BPT.TRAP 0x1 ;  /* 0x000000040000795c */ /* 0x000fe20000300000 */
.L_x_28:
[----:B------:R-:W-:Y:S01]  /*3e30*/  UIADD3 UR25, UR25, 0x1, URZ ;  /* 0x0000000119197890 */ /* 0x000fe2000fffe03f */
[C---:B------:R-:W-:Y:S01]  /*3e40*/  ISETP.GT.AND P1, PT, R0.reuse, 0x1, PT ;  /* 0x000000010000780c */ /* 0x040fe20003f24270 */
[----:B------:R-:W-:Y:S01]  /*3e50*/  UIADD3 UR24, UR24, 0x1, URZ ;  /* 0x0000000118187890 */ /* 0x000fe2000fffe03f */
[----:B------:R-:W-:Y:S01]  /*3e60*/  VIADD R0, R0, 0xffffffff ;  /* 0xffffffff00007836 */ /* 0x000fe20000000000 */
[----:B------:R-:W-:Y:S02]  /*3e70*/  UISETP.NE.AND UP0, UPT, UR25, 0x6, UPT ;  /* 0x000000061900788c */ /* 0x000fe4000bf05270 */
[----:B------:R-:W-:Y:S02]  /*3e80*/  UISETP.NE.AND UP1, UPT, UR24, 0x6, UPT ;  /* 0x000000061800788c */ /* 0x000fe4000bf25270 */
[----:B------:R-:W-:Y:S02]  /*3e90*/  USEL UR4, URZ, 0x1, UP0 ;  /* 0x000000013f047887 */ /* 0x000fe40008000000 */
[----:B------:R-:W-:-:S02]  /*3ea0*/  USEL UR25, UR25, URZ, UP0 ;  /* 0x0000003f19197287 */ /* 0x000fc40008000000 */
[----:B------:R-:W-:Y:S02]  /*3eb0*/  USEL UR24, UR24, URZ, UP1 ;  /* 0x0000003f18187287 */ /* 0x000fe40008800000 */
[----:B------:R-:W-:Y:S01]  /*3ec0*/  LOP3.LUT R3, R3, UR4, RZ, 0x3c, !PT ;  /* 0x0000000403037c12 */ /* 0x000fe2000f8e3cff */
[----:B------:R-:W-:Y:S09]  /*3ed0*/  @P1 BRA `(.L_x_29) ;  /* 0xffffffe800e01947 */ /* 0x000ff2000383ffff */
.L_x_22:
[----:B------:R-:W0:Y:S02]  /*3ee0*/  LDC R0, c[0x0][0x28c] ;  /* 0x0000a300ff007b82 */ /* 0x000e240000000800 */
[----:B0-----:R-:W-:-:S13]  /*3ef0*/  ISETP.GE.AND P1, PT, R0, 0x1, PT ;  /* 0x000000010000780c */ /* 0x001fda0003f26270 */
[----:B------:R-:W-:Y:S05]  /*3f00*/  @!P1 BRA `(.L_x_30) ;  /* 0x0000000000409947 */ /* 0x000fea0003800000 */
[----:B------:R-:W-:Y:S05]  /*3f10*/  @!P0 BRA `(.L_x_31) ;  /* 0x0000000000048947 */ /* 0x000fea0003800000 */
[----:B------:R-:W-:Y:S01]  /*3f20*/  BPT.TRAP 0x1 ;  /* 0x000000040000795c */ /* 0x000fe20000300000 */
.L_x_31:
[----:B------:R-:W2:Y:S01]  /*3f30*/  LDL R3, [R1+0x90] ;  /* 0x0000900001037983 */ /* 0x000ea20000100800 */
[----:B------:R-:W-:Y:S01]  /*3f40*/  ISETP.NE.AND P0, PT, R17, RZ, PT ;  /* 0x000000ff1100720c */ /* 0x000fe20003f05270 */
[----:B------:R-:W-:-:S12]  /*3f50*/  UISETP.GT.U32.AND UP0, UPT, UR38, 0x1, UPT ;  /* 0x000000012600788c */ /* 0x000fd8000bf04070 */
[----:B------:R-:W-:-:S04]  /*3f60*/  @P0 VIADD R0, R5, UR37 ;  /* 0x0000002505000c36 */ /* 0x000fc80008000000 */
[----:B------:R-:W-:-:S05]  /*3f70*/  @P0 IMAD.WIDE.U32 R4, R0, -0x55555555, RZ ;  /* 0xaaaaaaab00040825 */ /* 0x000fca00078e00ff */
[----:B------:R-:W-:-:S05]  /*3f80*/  @P0 SHF.R.U32.HI R4, RZ, 0x2, R5 ;  /* 0x00000002ff040819 */ /* 0x000fca0000011605 */
[----:B------:R-:W-:-:S05]  /*3f90*/  @P0 IMAD R0, R4, -0x6, R0 ;  /* 0xfffffffa04000824 */ /* 0x000fca00078e0200 */
[----:B------:R-:W-:-:S05]  /*3fa0*/  @P0 LEA R0, R0, UR42, 0x3 ;  /* 0x0000002a00000c11 */ /* 0x000fca000f8e18ff */
[----:B------:R-:W-:-:S05]  /*3fb0*/  @P0 VIADD R0, R0, 0x30 ;  /* 0x0000003000000836 */ /* 0x000fca0000000000 */
[----:B--2---:R-:W-:-:S04]  /*3fc0*/  @P0 PRMT R0, R3, 0x654, R0 ;  /* 0x0000065403000816 */ /* 0x004fc80000000000 */
[----:B------:R0:W-:Y:S01]  /*3fd0*/  @P0 SYNCS.ARRIVE.TRANS64.RED.A1T0 RZ, [R0+URZ], RZ ;  /* 0x000000ff00ff09a7 */ /* 0x0001e2000810043f */
[----:B------:R-:W-:-:S13]  /*3fe0*/  PLOP3.LUT P0, PT, PT, PT, UP0, 0x80, 0x0 ;  /* 0x000000000000781c */ /* 0x000fda0003f0f008 */
[----:B0-----:R-:W-:Y:S05]  /*3ff0*/  @P0 BRA `(.L_x_30) ;  /* 0x0000000000040947 */ /* 0x001fea0003800000 */
[----:B------:R-:W-:Y:S01]  /*4000*/  BPT.TRAP 0x1 ;  /* 0x000000040000795c */ /* 0x000fe20000300000 */
.L_x_30:
[----:B------:R-:W0:Y:S01]  /*4010*/  S2R R5, SR_TID.X ;  /* 0x0000000000057919 */ /* 0x000e220000002100 */
[----:B------:R-:W-:Y:S02]  /*4020*/  UIMAD UR43, UR43, 0xa0, URZ ;  /* 0x000000a02b2b78a4 */ /* 0x000fe4000f8e023f */
[----:B------:R-:W-:Y:S01]  /*4030*/  USHF.R.S32.HI UR10, URZ, 0x1f, UR40 ;  /* 0x0000001f3f0a7899 */ /* 0x000fe20008011428 */
[----:B------:R-:W-:Y:S01]  /*4040*/  ULDC.64 UR8, c[0x0][0x5d0] ;  /* 0x0001740000087ab9 */ /* 0x000fe20000000a00 */
[----:B------:R-:W-:Y:S02]  /*4050*/  UIMAD.WIDE UR6, UR44, 0x180, URZ ;  /* 0x000001802c0678a5 */ /* 0x000fe4000f8e023f */
[----:B------:R-:W-:Y:S01]  /*4060*/  IMAD.U32 R236, RZ, RZ, UR43 ;  /* 0x0000002bffec7e24 */ /* 0x000fe2000f8e00ff */
[----:B------:R-:W-:Y:S02]  /*4070*/  UIMAD UR4, UR10, UR8, URZ ;  /* 0x000000080a0472a4 */ /* 0x000fe4000f8e023f */
[----:B------:R-:W-:Y:S01]  /*4080*/  IMAD.U32 R6, RZ, RZ, UR8 ;  /* 0x00000008ff067e24 */ /* 0x000fe2000f8e00ff */
[----:B------:R-:W-:-:S02]  /*4090*/  UIMAD UR44, UR44, 0x180, URZ ;  /* 0x000001802c2c78a4 */ /* 0x000fc4000f8e023f */
[----:B------:R-:W-:Y:S01]  /*40a0*/  UIMAD UR4, UR40, UR9, UR4 ;  /* 0x00000009280472a4 */ /* 0x000fe2000f8e0204 */
[----:B------:R-:W-:Y:S01]  /*40b0*/  ULDC UR8, c[0x0][0x284] ;  /* 0x0000a10000087ab9 */ /* 0x000fe20000000800 */
[----:B------:R-:W-:Y:S02]  /*40c0*/  UIADD3 UR37, UR41, UR37, URZ ;  /* 0x0000002529257290 */ /* 0x000fe4000fffe03f */
[----:B------:R-:W-:Y:S02]  /*40d0*/  UISETP.GE.U32.AND UP2, UPT, UR41, 0x6, UPT ;  /* 0x000000062900788c */ /* 0x000fe4000bf46070 */
[----:B------:R-:W-:-:S04]  /*40e0*/  UISETP.GT.U32.AND UP1, UPT, UR37, 0x5, UPT ;  /* 0x000000052500788c */ /* 0x000fc8000bf24070 */
[----:B------:R-:W-:Y:S01]  /*40f0*/  UISETP.LT.U32.AND UP1, UPT, UR41, 0x6, UP1 ;  /* 0x000000062900788c */ /* 0x000fe20008f21070 */
[----:B0-----:R-:W-:Y:S01]  /*4100*/  IMAD.SHL.U32 R237, R5, 0x2, RZ ;  /* 0x0000000205ed7824 */ /* 0x001fe200078e00ff */
[--C-:B------:R-:W-:Y:S02]  /*4110*/  SHF.R.U32.HI R3, RZ, 0x7, R5.reuse ;  /* 0x00000007ff037819 */ /* 0x100fe40000011605 */
[----:B------:R-:W-:Y:S02]  /*4120*/  SHF.R.U32.HI R0, RZ, 0x2, R5 ;  /* 0x00000002ff007819 */ /* 0x000fe40000011605 */
[----:B------:R-:W-:Y:S02]  /*4130*/  LOP3.LUT R3, R3, 0x1, RZ, 0xc0, !PT ;  /* 0x0000000103037812 */ /* 0x000fe400078ec0ff */
[----:B------:R-:W-:Y:S02]  /*4140*/  LOP3.LUT R236, R236, 0x6, R237, 0xf8, !PT ;  /* 0x00000006ecec7812 */ /* 0x000fe400078ef8ed */
[----:B------:R-:W-:Y:S01]  /*4150*/  LOP3.LUT R4, R5, 0x60, RZ, 0xc0, !PT ;  /* 0x0000006005047812 */ /* 0x000fe200078ec0ff */
[----:B------:R-:W-:Y:S01]  /*4160*/  IMAD.SHL.U32 R234, R3, 0x40, RZ ;  /* 0x0000004003ea7824 */ /* 0x000fe200078e00ff */
[----:B------:R-:W-:-:S02]  /*4170*/  SHF.R.S32.HI R237, RZ, 0x1f, R236 ;  /* 0x0000001fffed7819 */ /* 0x000fc400000114ec */
[----:B------:R-:W-:Y:S02]  /*4180*/  LOP3.LUT R0, R0, 0x7, RZ, 0xc0, !PT ;  /* 0x0000000700007812 */ /* 0x000fe400078ec0ff */
[----:B------:R-:W-:Y:S01]  /*4190*/  SHF.R.U32.HI R4, RZ, 0x1, R4 ;  /* 0x00000001ff047819 */ /* 0x000fe20000011604 */
[----:B------:R-:W-:Y:S01]  /*41a0*/  IMAD.WIDE.U32 R6, R6, UR40, R236 ;  /* 0x0000002806067c25 */ /* 0x000fe2000f8e00ec */
[--C-:B------:R-:W-:Y:S02]  /*41b0*/  LOP3.LUT R234, R234, 0x40, R0.reuse, 0xe2, !PT ;  /* 0x00000040eaea7812 */ /* 0x100fe400078ee200 */
[----:B------:R-:W-:Y:S01]  /*41c0*/  IADD3 R0, RZ, -R4, -R0 ;  /* 0x80000004ff007210 */ /* 0x000fe20007ffe800 */
[----:B------:R-:W-:Y:S01]  /*41d0*/  VIADD R7, R7, UR4 ;  /* 0x0000000407077c36 */ /* 0x000fe20008000000 */
[----:B------:R-:W-:Y:S01]  /*41e0*/  ULDC UR4, c[0x0][0x288] ;  /* 0x0000a20000047ab9 */ /* 0x000fe20000000800 */
[----:B------:R-:W-:Y:S01]  /*41f0*/  LOP3.LUT R234, R234, UR6, R4, 0xfe, !PT ;  /* 0x00000006eaea7c12 */ /* 0x000fe2000f8efe04 */
[----:B------:R-:W-:Y:S01]  /*4200*/  UISETP.GE.AND UP0, UPT, UR43, UR4, UPT ;  /* 0x000000042b00728c */ /* 0x000fe2000bf06270 */
[----:B------:R-:W-:-:S02]  /*4210*/  IMAD R0, R3, -0x40, R0 ;  /* 0xffffffc003007824 */ /* 0x000fc400078e0200 */
[----:B------:R-:W-:Y:S01]  /*4220*/  IMAD.U32 R3, RZ, RZ, UR8 ;  /* 0x00000008ff037e24 */ /* 0x000fe2000f8e00ff */
[----:B------:R-:W-:Y:S02]  /*4230*/  UISETP.GE.OR UP0, UPT, UR44, UR8, UP0 ;  /* 0x000000082c00728c */ /* 0x000fe40008706670 */
[----:B------:R-:W-:Y:S02]  /*4240*/  USEL UR8, URZ, 0x1, !UP1 ;  /* 0x000000013f087887 */ /* 0x000fe4000c800000 */
[----:B------:R-:W-:Y:S01]  /*4250*/  IADD3 R3, R3, -UR44, R0 ;  /* 0x8000002c03037c10 */ /* 0x000fe2000fffe000 */
[----:B------:R-:W-:Y:S01]  /*4260*/  UMOV UR44, 0xffffffff ;  /* 0xffffffff002c7882 */ /* 0x000fe20000000000 */
[----:B------:R-:W-:Y:S01]  /*4270*/  LOP3.LUT R0, R5, 0x3, RZ, 0xc0, !PT ;  /* 0x0000000305007812 */ /* 0x000fe200078ec0ff */
[----:B------:R-:W-:Y:S01]  /*4280*/  ULOP3.LUT UR36, UR36, UR8, URZ, 0x3c, !UPT ;  /* 0x0000000824247292 */ /* 0x000fe2000f8e3c3f */
[----:B------:R-:W-:Y:S02]  /*4290*/  MOV R5, 0xfffffffe ;  /* 0xfffffffe00057802 */ /* 0x000fe40000000f00 */
[----:B------:R-:W-:-:S03]  /*42a0*/  PLOP3.LUT P0, PT, PT, PT, UP0, 0x80, 0x0 ;  /* 0x000000000000781c */ /* 0x000fc60003f0f008 */
[----:B------:R-:W-:Y:S01]  /*42b0*/  IMAD R0, R0, R5, UR4 ;  /* 0x0000000400007e24 */ /* 0x000fe2000f8e0205 */
[----:B------:R-:W-:-:S03]  /*42c0*/  UIMAD.WIDE.U32 UR4, UR37, -0x55555555, URZ ;  /* 0xaaaaaaab250478a5 */ /* 0x000fc6000f8e003f */
[----:B------:R-:W-:Y:S01]  /*42d0*/  VIADD R0, R0, -UR43 ;  /* 0x8000002b00007c36 */ /* 0x000fe20008000000 */
[----:B------:R-:W-:-:S04]  /*42e0*/  USHF.R.U32.HI UR4, URZ, 0x2, UR5 ;  /* 0x000000023f047899 */ /* 0x000fc80008011605 */
[----:B------:R-:W-:Y:S02]  /*42f0*/  UIMAD UR37, UR4, -0x6, UR37 ;  /* 0xfffffffa042578a4 */ /* 0x000fe4000f8e0225 */
[----:B------:R-:W-:Y:S01]  /*4300*/  @UP2 ULOP3.LUT UR36, UR36, 0x1, UR4, 0x78, !UPT ;  /* 0x0000000124242892 */ /* 0x000fe2000f8e7804 */
[----:B------:R-:W-:Y:S11]  /*4310*/  @P0 BRA `(.L_x_32) ;  /* 0x000000fc008c0947 */ /* 0x000ff60003800000 */
[----:B-----5:R-:W-:Y:S01]  /*4320*/  FSETP.NEU.AND P2, PT, R16, RZ, PT ;  /* 0x000000ff1000720b */ /* 0x020fe20003f4d000 */
[----:B------:R-:W-:Y:S01]  /*4330*/  ULDC.64 UR8, c[0x0][0x5c8] ;  /* 0x0001720000087ab9 */ /* 0x000fe20000000a00 */
[----:B------:R-:W-:Y:S01]  /*4340*/  ISETP.GT.AND P0, PT, R3, RZ, PT ;  /* 0x000000ff0300720c */ /* 0x000fe20003f04270 */
[----:B------:R-:W-:Y:S01]  /*4350*/  UIMAD UR4, UR7, UR8, URZ ;  /* 0x00000008070472a4 */ /* 0x000fe2000f8e023f */
[----:B------:R-:W-:Y:S01]  /*4360*/  IMAD.U32 R12, RZ, RZ, UR9 ;  /* 0x00000009ff0c7e24 */ /* 0x000fe2000f8e00ff */
[----:B------:R-:W-:Y:S01]  /*4370*/  BSSY B0, `(.L_x_32) ;  /* 0x0000fdd000007945 */ /* 0x000fe20003800000 */
[----:B------:R-:W-:Y:S01]  /*4380*/  IMAD.WIDE.U32 R6, R234, UR8, R6 ;  /* 0x00000008ea067c25 */ /* 0x000fe2000f8e0006 */
[----:B------:R-:W-:-:S03]  /*4390*/  ISETP.GT.AND P1, PT, R0, RZ, P0 ;  /* 0x000000ff0000720c */ /* 0x000fc60000724270 */
[----:B------:R-:W-:-:S04]  /*43a0*/  IMAD R12, R234, R12, UR4 ;  /* 0x00000004ea0c7e24 */ /* 0x000fc8000f8e020c */
[----:B------:R-:W-:Y:S01]  /*43b0*/  IMAD.IADD R12, R7, 0x1, R12 ;  /* 0x00000001070c7824 */ /* 0x000fe200078e020c */
[----:B------:R-:W-:Y:S06]  /*43c0*/  @!P2 BRA `(.L_x_33) ;  /* 0x000000b4005ca947 */ /* 0x000fec0003800000 */
[----:B------:R-:W0:Y:S01]  /*43d0*/  LDC.64 R8, c[0x0][0x5b8] ;  /* 0x00016e00ff087b82 */ /* 0x000e220000000a00 */
[----:B------:R-:W2:Y:S01]  /*43e0*/  LDL.LU R15, [R1+0x40] ;  /* 0x00004000010f7983 */ /* 0x000ea20000300800 */
[----:B------:R-:W-:-:S06]  /*43f0*/  ULDC.64 UR4, c[0x0][0x5c0] ;  /* 0x0001700000047ab9 */ /* 0x000fcc0000000a00 */
[----:B------:R-:W1:Y:S08]  /*4400*/  LDC.64 R232, c[0x0][0x5b0] ;  /* 0x00016c00ffe87b82 */ /* 0x000e700000000a00 */
[----:B------:R-:W3:Y:S01]  /*4410*/  LDC.64 R22, c[0x0][0x5a8] ;  /* 0x00016a00ff167b82 */ /* 0x000ee20000000a00 */
[----:B0-----:R-:W-:Y:S01]  /*4420*/  IMAD.MOV.U32 R14, RZ, RZ, R8 ;  /* 0x000000ffff0e7224 */ /* 0x001fe200078e0008 */
[----:B------:R0:W-:Y:S01]  /*4430*/  STL [R1+0x88], R8 ;  /* 0x0000880801007387 */ /* 0x0001e20000100800 */
[----:B------:R-:W-:-:S02]  /*4440*/  IMAD.MOV.U32 R5, RZ, RZ, R9 ;  /* 0x000000ffff057224 */ /* 0x000fc400078e0009 */
[----:B------:R-:W-:-:S04]  /*4450*/  IMAD R4, R14, UR10, RZ ;  /* 0x0000000a0e047c24 */ /* 0x000fc8000f8e02ff */
[----:B------:R-:W-:Y:S02]  /*4460*/  IMAD R13, R5, UR40, R4 ;  /* 0x00000028050d7c24 */ /* 0x000fe4000f8e0204 */
[----:B-1----:R-:W-:Y:S02]  /*4470*/  IMAD R11, R232, UR7, RZ ;  /* 0x00000007e80b7c24 */ /* 0x002fe4000f8e02ff */
[----:B0-----:R-:W-:Y:S01]  /*4480*/  IMAD.WIDE.U32 R8, R14, UR40, R236 ;  /* 0x000000280e087c25 */ /* 0x001fe2000f8e00ec */
[----:B------:R-:W-:Y:S03]  /*4490*/  STL [R1+0x8c], R13 ;  /* 0x00008c0d01007387 */ /* 0x000fe60000100800 */
[----:B------:R-:W-:Y:S01]  /*44a0*/  IMAD.IADD R19, R9, 0x1, R13 ;  /* 0x0000000109137824 */ /* 0x000fe200078e020d */
[----:B------:R3:W-:Y:S01]  /*44b0*/  STL.64 [R1+0x98], R8 ;  /* 0x0000980801007387 */ /* 0x0007e20000100a00 */
[----:B------:R-:W-:-:S02]  /*44c0*/  IMAD.MOV.U32 R18, RZ, RZ, R8 ;  /* 0x000000ffff127224 */ /* 0x000fc400078e0008 */
[C---:B------:R-:W-:Y:S02]  /*44d0*/  IMAD R11, R234.reuse, R233, R11 ;  /* 0x000000e9ea0b7224 */ /* 0x040fe400078e020b */
[----:B------:R-:W-:Y:S01]  /*44e0*/  IMAD.WIDE.U32 R4, R234, R232, R18 ;  /* 0x000000e8ea047225 */ /* 0x000fe200078e0012 */
[----:B------:R-:W-:Y:S03]  /*44f0*/  STL.64 [R1+0x80], R18 ;  /* 0x0000801201007387 */ /* 0x000fe60000100a00 */
[----:B------:R-:W-:Y:S01]  /*4500*/  IMAD.IADD R5, R5, 0x1, R11 ;  /* 0x0000000105057824 */ /* 0x000fe200078e020b */
[----:B---3--:R-:W-:-:S04]  /*4510*/  LEA R8, P2, R4, R22, 0x1 ;  /* 0x0000001604087211 */ /* 0x008fc800078408ff */
[----:B------:R-:W-:-:S05]  /*4520*/  LEA.HI.X R9, R4, R23, R5, 0x1, P2 ;  /* 0x0000001704097211 */ /* 0x000fca00010f0c05 */
[----:B------:R-:W3:Y:S01]  /*4530*/  @P1 LDG.E.LTC128B.U16 R10, desc[UR46][R8.64] ;  /* 0x0000002e080a1981 */ /* 0x000ee2000c1e1520 */
[----:B------:R-:W-:Y:S01]  /*4540*/  BSSY B1, `(.L_x_34) ;  /* 0x0000012000017945 */ /* 0x000fe20003800000 */
[C---:B---3--:R-:W-:Y:S01]  /*4550*/  IMAD.U32 R4, R10.reuse, 0x10000, RZ ;  /* 0x000100000a047824 */ /* 0x048fe200078e00ff */
[----:B------:R-:W-:-:S03]  /*4560*/  PRMT R8, R10, 0x7610, R8 ;  /* 0x000076100a087816 */ /* 0x000fc60000000008 */
[----:B------:R-:W-:-:S04]  /*4570*/  FMUL R4, R4, R16 ;  /* 0x0000001004047220 */ /* 0x000fc80000400000 */
[----:B--2---:R-:W-:Y:S01]  /*4580*/  FFMA R7, R15, R2, R4 ;  /* 0x000000020f077223 */ /* 0x004fe20000000004 */
[----:B------:R-:W-:-:S04]  /*4590*/  LEA R4, P2, R6, UR4, 0x1 ;  /* 0x0000000406047c11 */ /* 0x000fc8000f8408ff */
[----:B------:R-:W-:Y:S02]  /*45a0*/  LEA.HI.X R5, R6, UR5, R12, 0x1, P2 ;  /* 0x0000000506057c11 */ /* 0x000fe400090f0c0c */
[----:B------:R-:W-:-:S05]  /*45b0*/  F2FP.BF16.F32.PACK_AB R6, RZ, R7 ;  /* 0x00000007ff06723e */ /* 0x000fca00000010ff */
[----:B------:R0:W-:Y:S02]  /*45c0*/  @P1 STG.E.U16 desc[UR46][R4.64], R6 ;  /* 0x0000000604001986 */ /* 0x0001e4000c10152e */
[----:B0-----:R-:W-:-:S05]  /*45d0*/  IMAD.WIDE.U32 R6, R234, R232, R236 ;  /* 0x000000e8ea067225 */ /* 0x001fca00078e00ec */
[----:B------:R-:W-:-:S03]  /*45e0*/  IADD3 R7, R11, R7, RZ ;  /* 0x000000070b077210 */ /* 0x000fc60007ffe0ff */
[----:B------:R-:W-:-:S04]  /*45f0*/  IMAD.WIDE.U32 R6, R14, UR40, R6 ;  /* 0x000000280e067c25 */ /* 0x000fc8000f8e0006 */
[----:B------:R-:W-:Y:S01]  /*4600*/  IMAD.IADD R7, R13, 0x1, R7 ;  /* 0x000000010d077824 */ /* 0x000fe200078e0207 */
[----:B------:R-:W-:-:S04]  /*4610*/  LEA R20, P1, R6, R22, 0x1 ;  /* 0x0000001606147211 */ /* 0x000fc800078208ff */
[----:B------:R-:W-:Y:S02]  /*4620*/  LEA.HI.X R21, R6, R23, R7, 0x1, P1 ;  /* 0x0000001706157211 */ /* 0x000fe400008f0c07 */
[----:B------:R-:W-:-:S13]  /*4630*/  ISETP.GT.AND P1, PT, R0, 0x1, P0 ;  /* 0x000000010000780c */ /* 0x000fda0000724270 */
[----:B------:R-:W-:Y:S05]  /*4640*/  @!P1 BRA `(.L_x_35) ;  /* 0x0000000000049947 */ /* 0x000fea0003800000 */
[----:B------:R0:W5:Y:S02]  /*4650*/  LDG.E.LTC128B.U16 R8, desc[UR46][R20.64+0x2] ;  /* 0x0000022e14087981 */ /* 0x000164000c1e1520 */
.L_x_35:
[----:B------:R-:W-:Y:S05]  /*4660*/  BSYNC B1 ;  /* 0x0000000000017941 */ /* 0x000fea0003800000 */
.L_x_34:
[----:B------:R-:W2:Y:S01]  /*4670*/  LDL.LU R7, [R1+0x44] ;  /* 0x0000440001077983 */ /* 0x000ea20000300800 */
[----:B-----5:R-:W-:-:S03]  /*4680*/  IMAD.U32 R6, R8, 0x10000, RZ ;  /* 0x0001000008067824 */ /* 0x020fc600078e00ff */
[----:B------:R-:W3:Y:S01]  /*4690*/  LDL.LU R12, [R1+0x48] ;  /* 0x00004800010c7983 */ /* 0x000ee20000300800 */
[----:B------:R-:W-:Y:S01]  /*46a0*/  FMUL R6, R6, R16 ;  /* 0x0000001006067220 */ /* 0x000fe20000400000 */
[----:B------:R-:W-:-:S03]  /*46b0*/  ISETP.GT.AND P5, PT, R3, 0x8, PT ;  /* 0x000000080300780c */ /* 0x000fc60003fa4270 */
[----:B--2---:R-:W-:Y:S01]  /*46c0*/  FFMA R6, R7, R2, R6 ;  /* 0x0000000207067223 */ /* 0x004fe20000000006 */
[----:B------:R-:W-:-:S04]  /*46d0*/  SHF.L.U64.HI R7, R232, 0x3, R233 ;  /* 0x00000003e8077819 */ /* 0x000fc800000102e9 */
[----:B------:R-:W-:-:S05]  /*46e0*/  F2FP.BF16.F32.PACK_AB R6, RZ, R6 ;  /* 0x00000006ff06723e */ /* 0x000fca00000010ff */
[----:B------:R1:W-:Y:S01]  /*46f0*/  @P1 STG.E.U16 desc[UR46][R4.64+0x2], R6 ;  /* 0x0000020604001986 */ /* 0x0003e2000c10152e */
[----:B------:R-:W-:Y:S01]  /*4700*/  ISETP.GT.AND P1, PT, R0, RZ, P5 ;  /* 0x000000ff0000720c */ /* 0x000fe20002f24270 */
[----:B-1----:R-:W-:-:S05]  /*4710*/  IMAD.SHL.U32 R6, R232, 0x8, RZ ;  /* 0x00000008e8067824 */ /* 0x002fca00078e00ff */
[----:B------:R1:W-:Y:S02]  /*4720*/  STL.64 [R1+0x40], R6 ;  /* 0x0000400601007387 */ /* 0x0003e40000100a00 */
[----:B-1----:R-:W-:-:S04]  /*4730*/  IMAD.WIDE.U32 R6, R234, R232, R6 ;  /* 0x000000e8ea067225 */ /* 0x002fc800078e0006 */
[----:B------:R-:W-:Y:S02]  /*4740*/  IMAD.IADD R9, R11, 0x1, R7 ;  /* 0x000000010b097824 */ /* 0x000fe400078e0207 */
[----:B------:R-:W2:Y:S02]  /*4750*/  LDL.64 R10, [R1+0x98] ;  /* 0x00009800010a7983 */ /* 0x000ea40000100a00 */
[----:B--2---:R-:W-:-:S05]  /*4760*/  IADD3 R7, P2, R10, R6, RZ ;  /* 0x000000060a077210 */ /* 0x004fca0007f5e0ff */
[----:B------:R-:W-:Y:S01]  /*4770*/  IMAD.X R11, R9, 0x1, R19, P2 ;  /* 0x00000001090b7824 */ /* 0x000fe200010e0613 */
[----:B------:R-:W-:-:S04]  /*4780*/  LEA R10, P2, R7, R22, 0x1 ;  /* 0x00000016070a7211 */ /* 0x000fc800078408ff */
[----:B------:R-:W-:-:S05]  /*4790*/  LEA.HI.X R11, R7, R23, R11, 0x1, P2 ;  /* 0x00000017070b7211 */ /* 0x000fca00010f0c0b */
[----:B------:R1:W2:Y:S01]  /*47a0*/  @P1 LDG.E.LTC128B.U16 R8, desc[UR46][R10.64] ;  /* 0x0000002e0a081981 */ /* 0x0002a2000c1e1520 */
[----:B------:R-:W-:Y:S01]  /*47b0*/  IADD3 R6, P2, R236, R6, RZ ;  /* 0x00000006ec067210 */ /* 0x000fe20007f5e0ff */
[----:B------:R-:W-:Y:S01]  /*47c0*/  BSSY B1, `(.L_x_36) ;  /* 0x0000017000017945 */ /* 0x000fe20003800000 */
[----:B------:R-:W-:-:S03]  /*47d0*/  ISETP.GT.AND P3, PT, R0, 0x1, P5 ;  /* 0x000000010000780c */ /* 0x000fc60002f64270 */
[----:B------:R-:W-:Y:S02]  /*47e0*/  IMAD.X R7, R237, 0x1, R9, P2 ;  /* 0x00000001ed077824 */ /* 0x000fe400010e0609 */
[----:B------:R-:W-:Y:S02]  /*47f0*/  IMAD.U32 R9, RZ, RZ, UR9 ;  /* 0x00000009ff097e24 */ /* 0x000fe4000f8e00ff */
[----:B------:R-:W-:Y:S01]  /*4800*/  IMAD.WIDE.U32 R6, R14, UR40, R6 ;  /* 0x000000280e067c25 */ /* 0x000fe2000f8e0006 */
[----:B-1----:R-:W-:-:S03]  /*4810*/  MOV R10, UR8 ;  /* 0x00000008000a7c02 */ /* 0x002fc60008000f00 */
[----:B------:R-:W-:Y:S01]  /*4820*/  IMAD.IADD R7, R13, 0x1, R7 ;  /* 0x000000010d077824 */ /* 0x000fe200078e0207 */
[----:B------:R-:W-:Y:S02]  /*4830*/  LEA R18, P2, R6, R22, 0x1 ;  /* 0x0000001606127211 */ /* 0x000fe400078408ff */
[----:B------:R-:W-:Y:S02]  /*4840*/  SHF.L.U64.HI R11, R10, 0x4, R9 ;  /* 0x000000040a0b7819 */ /* 0x000fe40000010209 */
[----:B------:R-:W-:-:S03]  /*4850*/  LEA.HI.X R19, R6, R23, R7, 0x1, P2 ;  /* 0x0000001706137211 */ /* 0x000fc600010f0c07 */
[----:B------:R1:W-:Y:S01]  /*4860*/  STL [R1+0x48], R11 ;  /* 0x0000480b01007387 */ /* 0x0003e20000100800 */
[----:B--2---:R-:W-:-:S04]  /*4870*/  IMAD.U32 R6, R8, 0x10000, RZ ;  /* 0x0001000008067824 */ /* 0x004fc800078e00ff */
[----:B------:R-:W-:-:S04]  /*4880*/  FMUL R6, R6, R16 ;  /* 0x0000001006067220 */ /* 0x000fc80000400000 */
[----:B---3--:R-:W-:Y:S01]  /*4890*/  FFMA R7, R12, R2, R6 ;  /* 0x000000020c077223 */ /* 0x008fe20000000006 */
[----:B------:R-:W-:-:S04]  /*48a0*/  IMAD.U32 R6, RZ, RZ, UR8 ;  /* 0x00000008ff067e24 */ /* 0x000fc8000f8e00ff */
[----:B------:R-:W-:Y:S01]  /*48b0*/  IMAD.SHL.U32 R12, R6, 0x10, RZ ;  /* 0x00000010060c7824 */ /* 0x000fe200078e00ff */
[----:B------:R-:W-:-:S04]  /*48c0*/  F2FP.BF16.F32.PACK_AB R7, RZ, R7 ;  /* 0x00000007ff07723e */ /* 0x000fc800000010ff */
[----:B------:R-:W-:Y:S02]  /*48d0*/  IADD3 R6, P2, R12, R4, RZ ;  /* 0x000000040c067210 */ /* 0x000fe40007f5e0ff */
[----:B------:R-:W-:-:S03]  /*48e0*/  PRMT R9, R7, 0x7610, R9 ;  /* 0x0000761007097816 */ /* 0x000fc60000000009 */
[----:B------:R-:W-:-:S05]  /*48f0*/  IMAD.X R7, R11, 0x1, R5, P2 ;  /* 0x000000010b077824 */ /* 0x000fca00010e0605 */
[----:B------:R1:W-:Y:S01]  /*4900*/  @P1 STG.E.U16 desc[UR46][R6.64], R9 ;  /* 0x0000000906001986 */ /* 0x0003e2000c10152e */
[----:B------:R-:W-:Y:S05]  /*4910*/  @!P3 BRA `(.L_x_37) ;  /* 0x000000000004b947 */ /* 0x000fea0003800000 */
[----:B------:R2:W5:Y:S02]  /*4920*/  LDG.E.LTC128B.U16 R8, desc[UR46][R18.64+0x2] ;  /* 0x0000022e12087981 */ /* 0x000564000c1e1520 */
.L_x_37:
[----:B------:R-:W-:Y:S05]  /*4930*/  BSYNC B1 ;  /* 0x0000000000017941 */ /* 0x000fea0003800000 */
.L_x_36:
[----:B------:R-:W3:Y:S01]  /*4940*/  LDL.LU R10, [R1+0x4c] ;  /* 0x00004c00010a7983 */ /* 0x000ee20000300800 */
[----:B-1---5:R-:W-:Y:S01]  /*4950*/  IMAD.U32 R9, R8, 0x10000, RZ ;  /* 0x0001000008097824 */ /* 0x022fe200078e00ff */
[----:B------:R-:W-:Y:S01]  /*4960*/  ISETP.GT.AND P1, PT, R0, 0x8, P0 ;  /* 0x000000080000780c */ /* 0x000fe20000724270 */
[----:B------:R-:W-:Y:S02]  /*4970*/  BSSY B1, `(.L_x_38) ;  /* 0x0000007000017945 */ /* 0x000fe40003800000 */
[----:B------:R-:W-:-:S04]  /*4980*/  FMUL R9, R9, R16 ;  /* 0x0000001009097220 */ /* 0x000fc80000400000 */
[----:B---3--:R-:W-:-:S05]  /*4990*/  FFMA R9, R10, R2, R9 ;  /* 0x000000020a097223 */ /* 0x008fca0000000009 */
[----:B------:R-:W-:-:S05]  /*49a0*/  F2FP.BF16.F32.PACK_AB R9, RZ, R9 ;  /* 0x00000009ff09723e */ /* 0x000fca00000010ff */
[----:B------:R1:W-:Y:S01]  /*49b0*/  @P3 STG.E.U16 desc[UR46][R6.64+0x2], R9 ;  /* 0x0000020906003986 */ /* 0x0003e2000c10152e */
[----:B------:R-:W-:Y:S05]  /*49c0*/  @!P1 BRA `(.L_x_39) ;  /* 0x0000000000049947 */ /* 0x000fea0003800000 */
[----:B------:R3:W5:Y:S02]  /*49d0*/  LDG.E.LTC128B.U16 R8, desc[UR46][R20.64+0x10] ;  /* 0x0000102e14087981 */ /* 0x000764000c1e1520 */
.L_x_39:
[----:B------:R-:W-:Y:S05]  /*49e0*/  BSYNC B1 ;  /* 0x0000000000017941 */ /* 0x000fea0003800000 */
.L_x_38:
[----:B------:R-:W4:Y:S01]  /*49f0*/  LDL.LU R10, [R1+0x50] ;  /* 0x00005000010a7983 */ /* 0x000f220000300800 */
[----:B-1---5:R-:W-:Y:S01]  /*4a00*/  IMAD.U32 R9, R8, 0x10000, RZ ;  /* 0x0001000008097824 */ /* 0x022fe200078e00ff */
[----:B------:R-:W-:Y:S01]  /*4a10*/  ISETP.GT.AND P2, PT, R0, 0x9, P0 ;  /* 0x000000090000780c */ /* 0x000fe20000744270 */
[----:B------:R-:W-:Y:S02]  /*4a20*/  BSSY B1, `(.L_x_40) ;  /* 0x0000007000017945 */ /* 0x000fe40003800000 */
[----:B------:R-:W-:-:S04]  /*4a30*/  FMUL R9, R9, R16 ;  /* 0x0000001009097220 */ /* 0x000fc80000400000 */
[----:B----4-:R-:W-:-:S05]  /*4a40*/  FFMA R9, R10, R2, R9 ;  /* 0x000000020a097223 */ /* 0x010fca0000000009 */
[----:B------:R-:W-:-:S05]  /*4a50*/  F2FP.BF16.F32.PACK_AB R9, RZ, R9 ;  /* 0x00000009ff09723e */ /* 0x000fca00000010ff */
[----:B------:R1:W-:Y:S01]  /*4a60*/  @P1 STG.E.U16 desc[UR46][R4.64+0x10], R9 ;  /* 0x0000100904001986 */ /* 0x0003e2000c10152e */
[----:B------:R-:W-:Y:S05]  /*4a70*/  @!P2 BRA `(.L_x_41) ;  /* 0x000000000004a947 */ /* 0x000fea0003800000 */
[----:B------:R4:W5:Y:S02]  /*4a80*/  LDG.E.LTC128B.U16 R8, desc[UR46][R20.64+0x12] ;  /* 0x0000122e14087981 */ /* 0x000964000c1e1520 */
.L_x_41:
[----:B------:R-:W-:Y:S05]  /*4a90*/  BSYNC B1 ;  /* 0x0000000000017941 */ /* 0x000fea0003800000 */
.L_x_40:
[----:B------:R-:W2:Y:S01]  /*4aa0*/  LDL.LU R10, [R1+0x54] ;  /* 0x00005400010a7983 */ /* 0x000ea20000300800 */
[----:B-1---5:R-:W-:Y:S01]  /*4ab0*/  IMAD.U32 R9, R8, 0x10000, RZ ;  /* 0x0001000008097824 */ /* 0x022fe200078e00ff */
[----:B------:R-:W-:Y:S01]  /*4ac0*/  ISETP.GT.AND P1, PT, R0, 0x8, P5 ;  /* 0x000000080000780c */ /* 0x000fe20002f24270 */
[----:B------:R-:W-:Y:S02]  /*4ad0*/  BSSY B1, `(.L_x_42) ;  /* 0x0000007000017945 */ /* 0x000fe40003800000 */
[----:B------:R-:W-:-:S04]  /*4ae0*/  FMUL R9, R9, R16 ;  /* 0x0000001009097220 */ /* 0x000fc80000400000 */
[----:B--2---:R-:W-:-:S05]  /*4af0*/  FFMA R9, R10, R2, R9 ;  /* 0x000000020a097223 */ /* 0x004fca0000000009 */
[----:B------:R-:W-:-:S05]  /*4b00*/  F2FP.BF16.F32.PACK_AB R9, RZ, R9 ;  /* 0x00000009ff09723e */ /* 0x000fca00000010ff */
[----:B------:R1:W-:Y:S01]  /*4b10*/  @P2 STG.E.U16 desc[UR46][R4.64+0x12], R9 ;  /* 0x0000120904002986 */ /* 0x0003e2000c10152e */
[----:B------:R-:W-:Y:S05]  /*4b20*/  @!P1 BRA `(.L_x_43) ;  /* 0x0000000000049947 */ /* 0x000fea0003800000 */
[----:B------:R2:W5:Y:S02]  /*4b30*/  LDG.E.LTC128B.U16 R8, desc[UR46][R18.64+0x10] ;  /* 0x0000102e12087981 */ /* 0x000564000c1e1520 */
.L_x_43:
[----:B------:R-:W-:Y:S05]  /*4b40*/  BSYNC B1 ;  /* 0x0000000000017941 */ /* 0x000fea0003800000 */
.L_x_42:
        /* <DEDUP_REMOVED lines=10> */
.L_x_45:
[----:B------:R-:W-:Y:S05]  /*4bf0*/  BSYNC B1 ;  /* 0x0000000000017941 */ /* 0x000fea0003800000 */
.L_x_44:
        /* <DEDUP_REMOVED lines=10> */
.L_x_47:
[----:B------:R-:W-:Y:S05]  /*4ca0*/  BSYNC B1 ;  /* 0x0000000000017941 */ /* 0x000fea0003800000 */
.L_x_46:
        /* <DEDUP_REMOVED lines=10> */
.L_x_49:
[----:B------:R-:W-:Y:S05]  /*4d50*/  BSYNC B1 ;  /* 0x0000000000017941 */ /* 0x000fea0003800000 */
.L_x_48:
[----:B------:R-:W2:Y:S01]  /*4d60*/  LDL.LU R10, [R1+0x64] ;  /* 0x00006400010a7983 */ /* 0x000ea20000300800 */
[----:B-1---5:R-:W-:Y:S01]  /*4d70*/  SHF.L.U32 R9, R8, 0x10, RZ ;  /* 0x0000001008097819 */ /* 0x022fe200000006ff */
[----:B------:R-:W-:Y:S01]  /*4d80*/  BSSY B1, `(.L_x_50) ;  /* 0x0000008000017945 */ /* 0x000fe20003800000 */
[----:B------:R-:W-:-:S03]  /*4d90*/  ISETP.GT.AND P1, PT, R0, 0x10, P5 ;  /* 0x000000100000780c */ /* 0x000fc60002f24270 */
[----:B------:R-:W-:-:S04]  /*4da0*/  FMUL R9, R9, R16 ;  /* 0x0000001009097220 */ /* 0x000fc80000400000 */
[----:B--2---:R-:W-:-:S05]  /*4db0*/  FFMA R9, R10, R2, R9 ;  /* 0x000000020a097223 */ /* 0x004fca0000000009 */
[----:B------:R-:W-:-:S05]  /*4dc0*/  F2FP.BF16.F32.PACK_AB R9, RZ, R9 ;  /* 0x00000009ff09723e */ /* 0x000fca00000010ff */
[----:B------:R1:W-:Y:S01]  /*4dd0*/  @P2 STG.E.U16 desc[UR46][R4.64+0x22], R9 ;  /* 0x0000220904002986 */ /* 0x0003e2000c10152e */
[----:B------:R-:W-:Y:S05]  /*4de0*/  @!P1 BRA `(.L_x_51) ;  /* 0x0000000000049947 */ /* 0x000fea0003800000 */
[----:B------:R2:W5:Y:S02]  /*4df0*/  LDG.E.LTC128B.U16 R8, desc[UR46][R18.64+0x20] ;  /* 0x0000202e12087981 */ /* 0x000564000c1e1520 */
.L_x_51:
[----:B------:R-:W-:Y:S05]  /*4e00*/  BSYNC B1 ;  /* 0x0000000000017941 */ /* 0x000fea0003800000 */
.L_x_50:
        /* <DEDUP_REMOVED lines=10> */
.L_x_53:
[----:B------:R-:W-:Y:S05]  /*4eb0*/  BSYNC B1 ;  /* 0x0000000000017941 */ /* 0x000fea0003800000 */
.L_x_52:
        /* <DEDUP_REMOVED lines=10> */
.L_x_55:
[----:B------:R-:W-:Y:S05]  /*4f60*/  BSYNC B1 ;  /* 0x0000000000017941 */ /* 0x000fea0003800000 */
.L_x_54:
        /* <DEDUP_REMOVED lines=10> */
.L_x_57:
[----:B------:R-:W-:Y:S05]  /*5010*/  BSYNC B1 ;  /* 0x0000000000017941 */ /* 0x000fea0003800000 */
.L_x_56:
        /* <DEDUP_REMOVED lines=10> */
.L_x_59:
[----:B------:R-:W-:Y:S05]  /*50c0*/  BSYNC B1 ;  /* 0x0000000000017941 */ /* 0x000fea0003800000 */
.L_x_58:
[----:B------:R-:W3:Y:S01]  /*50d0*/  LDL.LU R10, [R1+0x78] ;  /* 0x00007800010a7983 */ /* 0x000ee20000300800 */
[----:B-1---5:R-:W-:Y:S01]  /*50e0*/  IMAD.U32 R9, R8, 0x10000, RZ ;  /* 0x0001000008097824 */ /* 0x022fe200078e00ff */
[----:B------:R-:W-:Y:S01]  /*50f0*/  ISETP.GT.AND P2, PT, R0, 0x19, P5 ;  /* 0x000000190000780c */ /* 0x000fe20002f44270 */
[----:B------:R-:W-:Y:S01]  /*5100*/  BSSY B1, `(.L_x_60) ;  /* 0x0000008000017945 */ /* 0x000fe20003800000 */
[----:B------:R-:W-:Y:S01]  /*5110*/  PRMT R14, R8, 0x7610, R14 ;  /* 0x00007610080e7816 */ /* 0x000fe2000000000e */
[----:B------:R-:W-:-:S04]  /*5120*/  FMUL R9, R9, R16 ;  /* 0x0000001009097220 */ /* 0x000fc80000400000 */
[----:B---3--:R-:W-:-:S05]  /*5130*/  FFMA R9, R10, R2, R9 ;  /* 0x000000020a097223 */ /* 0x008fca0000000009 */
[----:B------:R-:W-:-:S05]  /*5140*/  F2FP.BF16.F32.PACK_AB R9, RZ, R9 ;  /* 0x00000009ff09723e */ /* 0x000fca00000010ff */
[----:B------:R1:W-:Y:S01]  /*5150*/  @P1 STG.E.U16 desc[UR46][R6.64+0x30], R9 ;  /* 0x0000300906001986 */ /* 0x0003e2000c10152e */
[----:B------:R-:W-:Y:S05]  /*5160*/  @!P2 BRA `(.L_x_61) ;  /* 0x000000000004a947 */ /* 0x000fea0003800000 */
[----:B------:R3:W5:Y:S02]  /*5170*/  LDG.E.LTC128B.U16 R14, desc[UR46][R18.64+0x32] ;  /* 0x0000322e120e7981 */ /* 0x000764000c1e1520 */
.L_x_61:
[----:B------:R-:W-:Y:S05]  /*5180*/  BSYNC B1 ;  /* 0x0000000000017941 */ /* 0x000fea0003800000 */
.L_x_60:
[----:B-1----:R-:W2:Y:S04]  /*5190*/  LDL.LU R9, [R1+0x7c] ;  /* 0x00007c0001097983 */ /* 0x002ea80000300800 */
[----:B------:R-:W4:Y:S01]  /*51a0*/  LDL.64 R10, [R1+0x80] ;  /* 0x00008000010a7983 */ /* 0x000f220000100a00 */
[----:B-----5:R-:W-:Y:S01]  /*51b0*/  IMAD.U32 R8, R14, 0x10000, RZ ;  /* 0x000100000e087824 */ /* 0x020fe200078e00ff */
[----:B------:R-:W-:Y:S02]  /*51c0*/  IADD3 R15, P1, R234, 0x80, RZ ;  /* 0x00000080ea0f7810 */ /* 0x000fe40007f3e0ff */
[----:B------:R-:W-:Y:S01]  /*51d0*/  ISETP.GT.AND P4, PT, R3, 0x80, PT ;  /* 0x000000800300780c */ /* 0x000fe20003f84270 */
[----:B------:R-:W-:Y:S01]  /*51e0*/  FMUL R8, R8, R16 ;  /* 0x0000001008087220 */ /* 0x000fe20000400000 */
[----:B------:R-:W3:Y:S03]  /*51f0*/  LDL.LU R12, [R1] ;  /* 0x00000000010c7983 */ /* 0x000ee60000300800 */
[----:B--2---:R-:W-:-:S05]  /*5200*/  FFMA R8, R9, R2, R8 ;  /* 0x0000000209087223 */ /* 0x004fca0000000008 */
[----:B------:R-:W-:-:S05]  /*5210*/  F2FP.BF16.F32.PACK_AB R8, RZ, R8 ;  /* 0x00000008ff08723e */ /* 0x000fca00000010ff */
[----:B------:R1:W-:Y:S01]  /*5220*/  @P2 STG.E.U16 desc[UR46][R6.64+0x32], R8 ;  /* 0x0000320806002986 */ /* 0x0003e2000c10152e */
[----:B------:R-:W-:Y:S01]  /*5230*/  ISETP.GT.AND P2, PT, R0, RZ, P4 ;  /* 0x000000ff0000720c */ /* 0x000fe20002744270 */
[----:B-1----:R-:W-:-:S04]  /*5240*/  IMAD.X R8, RZ, RZ, UR7, P1 ;  /* 0x00000007ff087e24 */ /* 0x002fc800088e06ff */
[----:B------:R-:W-:-:S04]  /*5250*/  IMAD R8, R8, R232, RZ ;  /* 0x000000e808087224 */ /* 0x000fc800078e02ff */
[C---:B------:R-:W-:Y:S02]  /*5260*/  IMAD R235, R15.reuse, R233, R8 ;  /* 0x000000e90feb7224 */ /* 0x040fe400078e0208 */
[----:B----4-:R-:W-:-:S04]  /*5270*/  IMAD.WIDE.U32 R8, R15, R232, R10 ;  /* 0x000000e80f087225 */ /* 0x010fc800078e000a */
[----:B------:R-:W-:Y:S01]  /*5280*/  IMAD.IADD R9, R9, 0x1, R235 ;  /* 0x0000000109097824 */ /* 0x000fe200078e02eb */
[----:B------:R-:W-:-:S04]  /*5290*/  LEA R10, P1, R8, R22, 0x1 ;  /* 0x00000016080a7211 */ /* 0x000fc800078208ff */
[----:B------:R-:W-:-:S05]  /*52a0*/  LEA.HI.X R11, R8, R23, R9, 0x1, P1 ;  /* 0x00000017080b7211 */ /* 0x000fca00008f0c09 */
[----:B------:R1:W2:Y:S04]  /*52b0*/  @P2 LDG.E.LTC128B.U16 R14, desc[UR46][R10.64] ;  /* 0x0000002e0a0e2981 */ /* 0x0002a8000c1e1520 */
[----:B------:R-:W1:Y:S01]  /*52c0*/  LDL R11, [R1+0x88] ;  /* 0x00008800010b7983 */ /* 0x000e620000100800 */
[----:B------:R-:W-:Y:S01]  /*52d0*/  IMAD.WIDE.U32 R8, R15, R232, R236 ;  /* 0x000000e80f087225 */ /* 0x000fe200078e00ec */
[----:B------:R-:W-:Y:S03]  /*52e0*/  BSSY B1, `(.L_x_62) ;  /* 0x0000018000017945 */ /* 0x000fe60003800000 */
[----:B------:R-:W-:Y:S02]  /*52f0*/  IMAD.IADD R9, R235, 0x1, R9 ;  /* 0x00000001eb097824 */ /* 0x000fe400078e0209 */
[----:B-1----:R-:W-:-:S05]  /*5300*/  IMAD.WIDE.U32 R10, R11, UR40, R8 ;  /* 0x000000280b0a7c25 */ /* 0x002fca000f8e0008 */
[----:B------:R-:W-:Y:S01]  /*5310*/  IADD3 R9, R13, R11, RZ ;  /* 0x0000000b0d097210 */ /* 0x000fe20007ffe0ff */
[----:B------:R-:W-:Y:S01]  /*5320*/  IMAD.U32 R11, RZ, RZ, UR8 ;  /* 0x00000008ff0b7e24 */ /* 0x000fe2000f8e00ff */
[C---:B------:R-:W-:Y:S01]  /*5330*/  LEA R8, P1, R10.reuse, R22, 0x1 ;  /* 0x000000160a087211 */ /* 0x040fe200078208ff */
[----:B------:R-:W-:Y:S02]  /*5340*/  IMAD.U32 R13, RZ, RZ, UR8 ;  /* 0x00000008ff0d7e24 */ /* 0x000fe4000f8e00ff */
[----:B------:R-:W-:Y:S01]  /*5350*/  IMAD.SHL.U32 R11, R11, 0x100, RZ ;  /* 0x000001000b0b7824 */ /* 0x000fe200078e00ff */
[----:B------:R-:W-:Y:S01]  /*5360*/  LEA.HI.X R9, R10, R23, R9, 0x1, P1 ;  /* 0x000000170a097211 */ /* 0x000fe200008f0c09 */
[----:B--2---:R-:W-:Y:S01]  /*5370*/  IMAD.U32 R10, R14, 0x10000, RZ ;  /* 0x000100000e0a7824 */ /* 0x004fe200078e00ff */
[----:B------:R-:W-:-:S03]  /*5380*/  ISETP.GT.AND P1, PT, R0, 0x1, P4 ;  /* 0x000000010000780c */ /* 0x000fc60002724270 */
[----:B------:R-:W-:-:S04]  /*5390*/  FMUL R10, R10, R16 ;  /* 0x000000100a0a7220 */ /* 0x000fc80000400000 */
[----:B---3--:R-:W-:Y:S01]  /*53a0*/  FFMA R10, R12, R2, R10 ;  /* 0x000000020c0a7223 */ /* 0x008fe2000000000a */
[----:B------:R-:W-:-:S04]  /*53b0*/  IMAD.U32 R12, RZ, RZ, UR9 ;  /* 0x00000009ff0c7e24 */ /* 0x000fc8000f8e00ff */
[----:B------:R-:W-:Y:S02]  /*53c0*/  F2FP.BF16.F32.PACK_AB R10, RZ, R10 ;  /* 0x0000000aff0a723e */ /* 0x000fe400000010ff */
[----:B------:R-:W-:Y:S01]  /*53d0*/  SHF.L.U64.HI R11, R13, 0x8, R12 ;  /* 0x000000080d0b7819 */ /* 0x000fe2000001020c */
[----:B------:R-:W-:-:S04]  /*53e0*/  IMAD.U32 R12, RZ, RZ, UR8 ;  /* 0x00000008ff0c7e24 */ /* 0x000fc8000f8e00ff */
[----:B------:R-:W-:Y:S01]  /*53f0*/  IMAD.SHL.U32 R12, R12, 0x100, RZ ;  /* 0x000001000c0c7824 */ /* 0x000fe200078e00ff */
[----:B------:R1:W-:Y:S04]  /*5400*/  STL [R1+0x54], R11 ;  /* 0x0000540b01007387 */ /* 0x0003e80000100800 */
[----:B------:R-:W-:-:S05]  /*5410*/  IADD3 R12, P3, R12, R4, RZ ;  /* 0x000000040c0c7210 */ /* 0x000fca0007f7e0ff */
[----:B------:R-:W-:-:S05]  /*5420*/  IMAD.X R13, R11, 0x1, R5, P3 ;  /* 0x000000010b0d7824 */ /* 0x000fca00018e0605 */
[----:B------:R1:W-:Y:S01]  /*5430*/  @P2 STG.E.U16 desc[UR46][R12.64], R10 ;  /* 0x0000000a0c002986 */ /* 0x0003e2000c10152e */
[----:B------:R-:W-:Y:S05]  /*5440*/  @!P1 BRA `(.L_x_63) ;  /* 0x0000000000049947 */ /* 0x000fea0003800000 */
[----:B------:R2:W5:Y:S02]  /*5450*/  LDG.E.LTC128B.U16 R14, desc[UR46][R8.64+0x2] ;  /* 0x0000022e080e7981 */ /* 0x000564000c1e1520 */
.L_x_63:
[----:B------:R-:W-:Y:S05]  /*5460*/  BSYNC B1 ;  /* 0x0000000000017941 */ /* 0x000fea0003800000 */
.L_x_62:
[----:B-1----:R-:W3:Y:S01]  /*5470*/  LDL.LU R11, [R1+0x4] ;  /* 0x00000400010b7983 */ /* 0x002ee20000300800 */
[----:B-----5:R-:W-:-:S03]  /*5480*/  IMAD.U32 R10, R14, 0x10000, RZ ;  /* 0x000100000e0a7824 */ /* 0x020fc600078e00ff */
[----:B------:R1:W-:Y:S01]  /*5490*/  STL.64 [R1+0xc0], R18 ;  /* 0x0000c01201007387 */ /* 0x0003e20000100a00 */
[----:B------:R-:W-:-:S03]  /*54a0*/  FMUL R10, R10, R16 ;  /* 0x000000100a0a7220 */ /* 0x000fc60000400000 */
[----:B-1----:R-:W4:Y:S04]  /*54b0*/  LDL.64 R18, [R1+0x98] ;  /* 0x0000980001127983 */ /* 0x002f280000100a00 */
[----:B------:R2:W-:Y:S04]  /*54c0*/  STL.64 [R1+0xb8], R8 ;  /* 0x0000b80801007387 */ /* 0x0005e80000100a00 */
[----:B--2---:R-:W2:Y:S04]  /*54d0*/  LDL.64 R8, [R1+0x80] ;  /* 0x0000800001087983 */ /* 0x004ea80000100a00 */
[----:B------:R-:W-:Y:S04]  /*54e0*/  STL.64 [R1+0xb0], R6 ;  /* 0x0000b00601007387 */ /* 0x000fe80000100a00 */
[----:B------:R-:W-:Y:S01]  /*54f0*/  STL [R1+0xa8], R4 ;  /* 0x0000a80401007387 */ /* 0x000fe20000100800 */
[----:B---3--:R-:W-:-:S05]  /*5500*/  FFMA R11, R11, R2, R10 ;  /* 0x000000020b0b7223 */ /* 0x008fca000000000a */
[----:B------:R1:W-:Y:S04]  /*5510*/  STL [R1], R11 ;  /* 0x0000000b01007387 */ /* 0x0003e80000100800 */
[----:B-1----:R-:W3:Y:S02]  /*5520*/  LDL.64 R10, [R1+0x40] ;  /* 0x00004000010a7983 */ /* 0x002ee40000100a00 */
[----:B---3--:R-:W-:Y:S02]  /*5530*/  IMAD.WIDE.U32 R10, R15, R232, R10 ;  /* 0x000000e80f0a7225 */ /* 0x008fe400078e000a */
[----:B------:R-:W3:Y:S01]  /*5540*/  LDL.LU R15, [R1] ;  /* 0x00000000010f7983 */ /* 0x000ee20000300800 */
[----:B------:R-:W-:Y:S02]  /*5550*/  ISETP.GT.AND P3, PT, R3, 0x88, PT ;  /* 0x000000880300780c */ /* 0x000fe40003f64270 */
[----:B---3--:R-:W-:-:S02]  /*5560*/  F2FP.BF16.F32.PACK_AB R6, RZ, R15 ;  /* 0x0000000fff06723e */ /* 0x008fc400000010ff */
[----:B----4-:R-:W-:Y:S02]  /*5570*/  IADD3 R15, P6, R18, R10, RZ ;  /* 0x0000000a120f7210 */ /* 0x010fe40007fde0ff */
[----:B------:R-:W-:Y:S01]  /*5580*/  PRMT R7, R6, 0x7610, R7 ;  /* 0x0000761006077816 */ /* 0x000fe20000000007 */
[----:B------:R1:W5:Y:S01]  /*5590*/  LDL.LU.64 R18, [R1+0xc0] ;  /* 0x0000c00001127983 */ /* 0x0003620000300a00 */
[----:B------:R-:W-:-:S05]  /*55a0*/  IADD3 R6, R235, R11, RZ ;  /* 0x0000000beb067210 */ /* 0x000fca0007ffe0ff */
[----:B------:R3:W-:Y:S01]  /*55b0*/  STL [R1+0x4c], R6 ;  /* 0x00004c0601007387 */ /* 0x0007e20000100800 */
[----:B--2---:R-:W-:Y:S01]  /*55c0*/  IMAD.X R235, R6, 0x1, R9, P6 ;  /* 0x0000000106eb7824 */ /* 0x004fe200030e0609 */
[----:B------:R-:W-:Y:S02]  /*55d0*/  PRMT R4, R7, 0x7610, R4 ;  /* 0x0000761007047816 */ /* 0x000fe40000000004 */
[----:B------:R1:W5:Y:S01]  /*55e0*/  LDL.LU.64 R8, [R1+0xb8] ;  /* 0x0000b80001087983 */ /* 0x0003620000300a00 */
[----:B---3--:R-:W-:-:S04]  /*55f0*/  LEA R6, P6, R15, R22, 0x1 ;  /* 0x000000160f067211 */ /* 0x008fc800078c08ff */
[--C-:B------:R-:W-:Y:S01]  /*5600*/  LEA.HI.X R7, R15, R23, R235.reuse, 0x1, P6 ;  /* 0x000000170f077211 */ /* 0x100fe200030f0ceb */
[----:B------:R-:W-:Y:S04]  /*5610*/  @P1 STG.E.U16 desc[UR46][R12.64+0x2], R4 ;  /* 0x000002040c001986 */ /* 0x000fe8000c10152e */
[----:B------:R2:W-:Y:S04]  /*5620*/  STL.64 [R1], R6 ;  /* 0x0000000601007387 */ /* 0x0005e80000100a00 */
[----:B--2---:R1:W5:Y:S04]  /*5630*/  LDL.LU.64 R6, [R1+0xb0] ;  /* 0x0000b00001067983 */ /* 0x0043680000300a00 */
[----:B------:R1:W5:Y:S01]  /*5640*/  LDL.LU R4, [R1+0xa8] ;  /* 0x0000a80001047983 */ /* 0x0003620000300800 */
[----:B------:R-:W-:Y:S01]  /*5650*/  ISETP.GT.AND P2, PT, R0, RZ, P3 ;  /* 0x000000ff0000720c */ /* 0x000fe20001f44270 */
[----:B------:R-:W-:Y:S01]  /*5660*/  BSSY B1, `(.L_x_64) ;  /* 0x0000005000017945 */ /* 0x000fe20003800000 */
[----:B------:R-:W-:-:S11]  /*5670*/  PRMT R235, R14, 0x7610, R235 ;  /* 0x000076100eeb7816 */ /* 0x000fd600000000eb */
[----:B-1----:R-:W-:Y:S05]  /*5680*/  @!P2 BRA `(.L_x_65) ;  /* 0x000000000008a947 */ /* 0x002fea0003800000 */
[----:B------:R-:W2:Y:S04]  /*5690*/  LDL.LU.64 R14, [R1] ;  /* 0x00000000010e7983 */ /* 0x000ea80000300a00 */
[----:B--2---:R1:W5:Y:S02]  /*56a0*/  LDG.E.LTC128B.U16 R235, desc[UR46][R14.64] ;  /* 0x0000002e0eeb7981 */ /* 0x004364000c1e1520 */
.L_x_65:
[----:B------:R-:W-:Y:S05]  /*56b0*/  BSYNC B1 ;  /* 0x0000000000017941 */ /* 0x000fea0003800000 */
.L_x_64:
[----:B-1----:R-:W2:Y:S01]  /*56c0*/  LDL.LU R15, [R1+0x8] ;  /* 0x00000800010f7983 */ /* 0x002ea20000300800 */
[----:B-----5:R-:W-:Y:S02]  /*56d0*/  IMAD.U32 R11, R235, 0x10000, RZ ;  /* 0x00010000eb0b7824 */ /* 0x020fe400078e00ff */
[----:B------:R-:W-:Y:S02]  /*56e0*/  IMAD.U32 R14, RZ, RZ, UR8 ;  /* 0x00000008ff0e7e24 */ /* 0x000fe4000f8e00ff */
[----:B------:R-:W-:Y:S02]  /*56f0*/  FMUL R11, R11, R16 ;  /* 0x000000100b0b7220 */ /* 0x000fe40000400000 */
[----:B------:R-:W-:-:S05]  /*5700*/  IMAD.SHL.U32 R14, R14, 0x10, RZ ;  /* 0x000000100e0e7824 */ /* 0x000fca00078e00ff */
[----:B------:R-:W-:Y:S01]  /*5710*/  IADD3 R14, P1, R12, R14, RZ ;  /* 0x0000000e0c0e7210 */ /* 0x000fe20007f3e0ff */
[----:B--2---:R-:W-:Y:S02]  /*5720*/  FFMA R11, R15, R2, R11 ;  /* 0x000000020f0b7223 */ /* 0x004fe4000000000b */
[----:B------:R-:W2:Y:S03]  /*5730*/  LDL R15, [R1+0x48] ;  /* 0x00004800010f7983 */ /* 0x000ea60000100800 */
[----:B------:R-:W-:Y:S01]  /*5740*/  F2FP.BF16.F32.PACK_AB R11, RZ, R11 ;  /* 0x0000000bff0b723e */ /* 0x000fe200000010ff */
[----:B--2---:R-:W-:-:S05]  /*5750*/  IMAD.X R15, R13, 0x1, R15, P1 ;  /* 0x000000010d0f7824 */ /* 0x004fca00008e060f */
[----:B------:R1:W-:Y:S04]  /*5760*/  @P2 STG.E.U16 desc[UR46][R14.64], R11 ;  /* 0x0000000b0e002986 */ /* 0x0003e8000c10152e */
[----:B-1----:R-:W2:Y:S01]  /*5770*/  LDL.LU R15, [R1+0x4c] ;  /* 0x00004c00010f7983 */ /* 0x002ea20000300800 */
[----:B------:R-:W-:-:S03]  /*5780*/  IADD3 R14, P1, R236, R10, RZ ;  /* 0x0000000aec0e7210 */ /* 0x000fc60007f3e0ff */
[----:B------:R-:W3:Y:S04]  /*5790*/  LDL R10, [R1+0x88] ;  /* 0x00008800010a7983 */ /* 0x000ee80000100800 */
[----:B------:R-:W4:Y:S01]  /*57a0*/  LDL R11, [R1+0x8c] ;  /* 0x00008c00010b7983 */ /* 0x000f220000100800 */
[----:B------:R-:W-:Y:S01]  /*57b0*/  ISETP.GT.AND P6, PT, R0, 0x1, P3 ;  /* 0x000000010000780c */ /* 0x000fe20001fc4270 */
[----:B------:R-:W-:Y:S01]  /*57c0*/  BSSY B1, `(.L_x_66) ;  /* 0x0000008000017945 */ /* 0x000fe20003800000 */
[----:B--2---:R-:W-:Y:S02]  /*57d0*/  IMAD.X R15, R237, 0x1, R15, P1 ;  /* 0x00000001ed0f7824 */ /* 0x004fe400008e060f */
[----:B---3--:R-:W-:-:S04]  /*57e0*/  IMAD.WIDE.U32 R14, R10, UR40, R14 ;  /* 0x000000280a0e7c25 */ /* 0x008fc8000f8e000e */
[----:B----4-:R-:W-:Y:S01]  /*57f0*/  IMAD.IADD R11, R11, 0x1, R15 ;  /* 0x000000010b0b7824 */ /* 0x010fe200078e020f */
[----:B------:R-:W-:-:S04]  /*5800*/  LEA R10, P1, R14, R22, 0x1 ;  /* 0x000000160e0a7211 */ /* 0x000fc800078208ff */
[----:B------:R-:W-:Y:S01]  /*5810*/  LEA.HI.X R11, R14, R23, R11, 0x1, P1 ;  /* 0x000000170e0b7211 */ /* 0x000fe200008f0c0b */
[----:B------:R-:W-:Y:S08]  /*5820*/  @!P6 BRA `(.L_x_67) ;  /* 0x000000000004e947 */ /* 0x000ff00003800000 */
[----:B------:R1:W5:Y:S02]  /*5830*/  LDG.E.LTC128B.U16 R235, desc[UR46][R10.64+0x2] ;  /* 0x0000022e0aeb7981 */ /* 0x000364000c1e1520 */
.L_x_67:
[----:B------:R-:W-:Y:S05]  /*5840*/  BSYNC B1 ;  /* 0x0000000000017941 */ /* 0x000fea0003800000 */
.L_x_66:
[----:B------:R-:W2:Y:S01]  /*5850*/  LDL.LU R15, [R1+0xc] ;  /* 0x00000c00010f7983 */ /* 0x000ea20000300800 */
[----:B-----5:R-:W-:-:S03]  /*5860*/  IMAD.U32 R14, R235, 0x10000, RZ ;  /* 0x00010000eb0e7824 */ /* 0x020fc600078e00ff */
[----:B------:R3:W-:Y:S01]  /*5870*/  STL [R1+0xac], R4 ;  /* 0x0000ac0401007387 */ /* 0x0007e20000100800 */
[----:B------:R-:W-:-:S03]  /*5880*/  FMUL R14, R14, R16 ;  /* 0x000000100e0e7220 */ /* 0x000fc60000400000 */
[----:B------:R4:W-:Y:S01]  /*5890*/  STL [R1+0xa8], R3 ;  /* 0x0000a80301007387 */ /* 0x0009e20000100800 */
[----:B--2---:R-:W-:Y:S01]  /*58a0*/  FFMA R15, R15, R2, R14 ;  /* 0x000000020f0f7223 */ /* 0x004fe2000000000e */
[----:B------:R-:W-:-:S04]  /*58b0*/  IMAD.U32 R14, RZ, RZ, UR8 ;  /* 0x00000008ff0e7e24 */ /* 0x000fc8000f8e00ff */
[----:B------:R-:W-:Y:S02]  /*58c0*/  F2FP.BF16.F32.PACK_AB R15, RZ, R15 ;  /* 0x0000000fff0f723e */ /* 0x000fe400000010ff */
[----:B------:R-:W-:Y:S02]  /*58d0*/  SHF.L.U32 R14, R14, 0x4, RZ ;  /* 0x000000040e0e7819 */ /* 0x000fe400000006ff */
[----:B---3--:R-:W-:Y:S02]  /*58e0*/  PRMT R4, R15, 0x7610, R4 ;  /* 0x000076100f047816 */ /* 0x008fe40000000004 */
[----:B------:R-:W2:Y:S01]  /*58f0*/  LDL R15, [R1+0x48] ;  /* 0x00004800010f7983 */ /* 0x000ea20000100800 */
[----:B------:R-:W-:Y:S02]  /*5900*/  IADD3 R14, P2, R14, R12, RZ ;  /* 0x0000000c0e0e7210 */ /* 0x000fe40007f5e0ff */
[----:B----4-:R-:W-:Y:S02]  /*5910*/  PRMT R3, R4, 0x7610, R3 ;  /* 0x0000761004037816 */ /* 0x010fe40000000003 */
[----:B------:R3:W5:Y:S01]  /*5920*/  LDL.LU R4, [R1+0xac] ;  /* 0x0000ac0001047983 */ /* 0x0007620000300800 */
[----:B------:R-:W-:Y:S01]  /*5930*/  ISETP.GT.AND P1, PT, R0, 0x8, P4 ;  /* 0x000000080000780c */ /* 0x000fe20002724270 */
[----:B--2---:R-:W-:-:S05]  /*5940*/  IMAD.X R15, R15, 0x1, R13, P2 ;  /* 0x000000010f0f7824 */ /* 0x004fca00010e060d */
[----:B------:R2:W-:Y:S04]  /*5950*/  @P6 STG.E.U16 desc[UR46][R14.64+0x2], R3 ;  /* 0x000002030e006986 */ /* 0x0005e8000c10152e */
[----:B--2---:R3:W5:Y:S01]  /*5960*/  LDL.LU R3, [R1+0xa8] ;  /* 0x0000a80001037983 */ /* 0x0047620000300800 */
[----:B------:R-:W-:Y:S01]  /*5970*/  BSSY B1, `(.L_x_68) ;  /* 0x0000004000017945 */ /* 0x000fe20003800000 */
[----:B------:R-:W-:-:S03]  /*5980*/  PRMT R14, R235, 0x7610, R14 ;  /* 0x00007610eb0e7816 */ /* 0x000fc6000000000e */
[----:B------:R-:W-:Y:S05]  /*5990*/  @!P1 BRA `(.L_x_69) ;  /* 0x0000000000049947 */ /* 0x000fea0003800000 */
[----:B------:R2:W5:Y:S02]  /*59a0*/  LDG.E.LTC128B.U16 R14, desc[UR46][R8.64+0x10] ;  /* 0x0000102e080e7981 */ /* 0x000564000c1e1520 */
.L_x_69:
[----:B------:R-:W-:Y:S05]  /*59b0*/  BSYNC B1 ;  /* 0x0000000000017941 */ /* 0x000fea0003800000 */
.L_x_68:
[----:B------:R-:W4:Y:S01]  /*59c0*/  LDL.LU R235, [R1+0x10] ;  /* 0x0000100001eb7983 */ /* 0x000f220000300800 */
[----:B-----5:R-:W-:Y:S01]  /*59d0*/  IMAD.U32 R15, R14, 0x10000, RZ ;  /* 0x000100000e0f7824 */ /* 0x020fe200078e00ff */
        /* <DEDUP_REMOVED lines=8> */
.L_x_71:
[----:B------:R-:W-:Y:S05]  /*5a60*/  BSYNC B1 ;  /* 0x0000000000017941 */ /* 0x000fea0003800000 */
.L_x_70:
[----:B------:R1:W-:Y:S04]  /*5a70*/  STL [R1+0xa8], R3 ;  /* 0x0000a80301007387 */ /* 0x0003e80000100800 */
[----:B-1----:R-:W2:Y:S01]  /*5a80*/  LDL.LU R3, [R1+0x14] ;  /* 0x0000140001037983 */ /* 0x002ea20000300800 */
[----:B----45:R-:W-:-:S04]  /*5a90*/  IMAD.U32 R15, R14, 0x10000, RZ ;  /* 0x000100000e0f7824 */ /* 0x030fc800078e00ff */
[----:B------:R-:W-:Y:S01]  /*5aa0*/  FMUL R15, R15, R16 ;  /* 0x000000100f0f7220 */ /* 0x000fe20000400000 */
[----:B------:R-:W-:-:S03]  /*5ab0*/  ISETP.GT.AND P1, PT, R0, 0x8, P3 ;  /* 0x000000080000780c */ /* 0x000fc60001f24270 */
[----:B--2---:R-:W-:Y:S02]  /*5ac0*/  FFMA R15, R3, R2, R15 ;  /* 0x00000002030f7223 */ /* 0x004fe4000000000f */
[----:B------:R1:W5:Y:S01]  /*5ad0*/  LDL.LU R3, [R1+0xa8] ;  /* 0x0000a80001037983 */ /* 0x0003620000300800 */
[----:B------:R-:W-:Y:S01]  /*5ae0*/  BSSY B1, `(.L_x_72) ;  /* 0x0000006000017945 */ /* 0x000fe20003800000 */
[----:B------:R-:W-:Y:S02]  /*5af0*/  PRMT R235, R14, 0x7610, R235 ;  /* 0x000076100eeb7816 */ /* 0x000fe400000000eb */
[----:B------:R-:W-:-:S05]  /*5b00*/  F2FP.BF16.F32.PACK_AB R15, RZ, R15 ;  /* 0x0000000fff0f723e */ /* 0x000fca00000010ff */
[----:B------:R1:W-:Y:S01]  /*5b10*/  @P2 STG.E.U16 desc[UR46][R12.64+0x12], R15 ;  /* 0x0000120f0c002986 */ /* 0x0003e2000c10152e */
[----:B------:R-:W-:Y:S05]  /*5b20*/  @!P1 BRA `(.L_x_73) ;  /* 0x0000000000049947 */ /* 0x000fea0003800000 */
[----:B------:R2:W5:Y:S02]  /*5b30*/  LDG.E.LTC128B.U16 R235, desc[UR46][R10.64+0x10] ;  /* 0x0000102e0aeb7981 */ /* 0x000564000c1e1520 */
.L_x_73:
[----:B------:R-:W-:Y:S05]  /*5b40*/  BSYNC B1 ;  /* 0x0000000000017941 */ /* 0x000fea0003800000 */
.L_x_72:
[----:B-1----:R-:W4:Y:S01]  /*5b50*/  LDL.LU R15, [R1+0x18] ;  /* 0x00001800010f7983 */ /* 0x002f220000300800 */
[----:B-----5:R-:W-:-:S03]  /*5b60*/  IMAD.U32 R14, R235, 0x10000, RZ ;  /* 0x00010000eb0e7824 */ /* 0x020fc600078e00ff */
[----:B------:R0:W-:Y:S01]  /*5b70*/  STL [R1+0xb4], R8 ;  /* 0x0000b40801007387 */ /* 0x0001e20000100800 */
[----:B------:R-:W-:-:S03]  /*5b80*/  FMUL R14, R14, R16 ;  /* 0x000000100e0e7220 */ /* 0x000fc60000400000 */
[----:B------:R1:W-:Y:S01]  /*5b90*/  STL [R1+0xb0], R7 ;  /* 0x0000b00701007387 */ /* 0x0003e20000100800 */
[----:B0-----:R-:W-:-:S04]  /*5ba0*/  IMAD.U32 R8, RZ, RZ, UR8 ;  /* 0x00000008ff087e24 */ /* 0x001fc8000f8e00ff */
[----:B------:R-:W-:Y:S01]  /*5bb0*/  IMAD.SHL.U32 R8, R8, 0x100, RZ ;  /* 0x0000010008087824 */ /* 0x000fe200078e00ff */
[----:B-1----:R-:W3:Y:S04]  /*5bc0*/  LDL.LU R7, [R1+0x54] ;  /* 0x0000540001077983 */ /* 0x002ee80000300800 */
[----:B------:R0:W-:Y:S04]  /*5bd0*/  STL [R1+0xac], R6 ;  /* 0x0000ac0601007387 */ /* 0x0001e80000100800 */
[----:B------:R1:W-:Y:S01]  /*5be0*/  STL [R1+0xa8], R3 ;  /* 0x0000a80301007387 */ /* 0x0003e20000100800 */
[----:B----4-:R-:W-:Y:S01]  /*5bf0*/  FFMA R15, R15, R2, R14 ;  /* 0x000000020f0f7223 */ /* 0x010fe2000000000e */
[----:B------:R-:W-:-:S04]  /*5c00*/  IMAD.U32 R14, RZ, RZ, UR8 ;  /* 0x00000008ff0e7e24 */ /* 0x000fc8000f8e00ff */
[----:B------:R-:W-:Y:S01]  /*5c10*/  IMAD.SHL.U32 R14, R14, 0x10, RZ ;  /* 0x000000100e0e7824 */ /* 0x000fe200078e00ff */
[----:B------:R-:W-:-:S04]  /*5c20*/  F2FP.BF16.F32.PACK_AB R15, RZ, R15 ;  /* 0x0000000fff0f723e */ /* 0x000fc800000010ff */
[----:B------:R-:W-:Y:S02]  /*5c30*/  IADD3 R14, P2, P6, R14, R4, R8 ;  /* 0x000000040e0e7210 */ /* 0x000fe40007e5e008 */
[----:B------:R4:W5:Y:S01]  /*5c40*/  LDL.LU R8, [R1+0xb4] ;  /* 0x0000b40001087983 */ /* 0x0009620000300800 */
[----:B0-----:R-:W-:-:S03]  /*5c50*/  PRMT R6, R15, 0x7610, R6 ;  /* 0x000076100f067816 */ /* 0x001fc60000000006 */
[----:B------:R-:W3:Y:S01]  /*5c60*/  LDL R15, [R1+0x48] ;  /* 0x00004800010f7983 */ /* 0x000ee20000100800 */
[----:B-1----:R-:W-:Y:S02]  /*5c70*/  PRMT R3, R6, 0x7610, R3 ;  /* 0x0000761006037816 */ /* 0x002fe40000000003 */
[----:B---3--:R-:W-:Y:S02]  /*5c80*/  IADD3.X R15, R15, R5, R7, P2, P6 ;  /* 0x000000050f0f7210 */ /* 0x008fe400017ec407 */
[----:B------:R4:W5:Y:S01]  /*5c90*/  LDL.LU R7, [R1+0xb0] ;  /* 0x0000b00001077983 */ /* 0x0009620000300800 */
[----:B------:R-:W-:-:S03]  /*5ca0*/  ISETP.GT.AND P2, PT, R0, 0x9, P3 ;  /* 0x000000090000780c */ /* 0x000fc60001f44270 */
[----:B------:R4:W5:Y:S04]  /*5cb0*/  LDL.LU R6, [R1+0xac] ;  /* 0x0000ac0001067983 */ /* 0x0009680000300800 */
[----:B------:R0:W-:Y:S04]  /*5cc0*/  @P1 STG.E.U16 desc[UR46][R14.64+0x10], R3 ;  /* 0x000010030e001986 */ /* 0x0001e8000c10152e */
[----:B0-----:R4:W5:Y:S01]  /*5cd0*/  LDL.LU R3, [R1+0xa8] ;  /* 0x0000a80001037983 */ /* 0x0019620000300800 */
[----:B------:R-:W-:Y:S04]  /*5ce0*/  BSSY B1, `(.L_x_74) ;  /* 0x0000003000017945 */ /* 0x000fe80003800000 */
[----:B------:R-:W-:Y:S05]  /*5cf0*/  @!P2 BRA `(.L_x_75) ;  /* 0x000000000004a947 */ /* 0x000fea0003800000 */
[----:B------:R0:W5:Y:S02]  /*5d00*/  LDG.E.LTC128B.U16 R235, desc[UR46][R10.64+0x12] ;  /* 0x0000122e0aeb7981 */ /* 0x000164000c1e1520 */
.L_x_75:
[----:B------:R-:W-:Y:S05]  /*5d10*/  BSYNC B1 ;  /* 0x0000000000017941 */ /* 0x000fea0003800000 */
.L_x_74:
[----:B-----5:R-:W-:Y:S04]  /*5d20*/  STL [R1+0xb8], R7 ;  /* 0x0000b80701007387 */ /* 0x020fe80000100800 */
[----:B------:R1:W-:Y:S04]  /*5d30*/  STL [R1+0xb4], R6 ;  /* 0x0000b40601007387 */ /* 0x0003e80000100800 */
[----:B-1----:R-:W3:Y:S01]  /*5d40*/  LDL.LU R6, [R1+0x1c] ;  /* 0x00001c0001067983 */ /* 0x002ee20000300800 */
[----:B------:R-:W-:-:S03]  /*5d50*/  IMAD.U32 R7, R235, 0x10000, RZ ;  /* 0x00010000eb077824 */ /* 0x000fc600078e00ff */
[----:B------:R1:W-:Y:S01]  /*5d60*/  STL [R1+0xb0], R5 ;  /* 0x0000b00501007387 */ /* 0x0003e20000100800 */
[----:B------:R-:W-:-:S03]  /*5d70*/  FMUL R7, R7, R16 ;  /* 0x0000001007077220 */ /* 0x000fc60000400000 */
[----:B------:R2:W-:Y:S04]  /*5d80*/  STL [R1+0xac], R4 ;  /* 0x0000ac0401007387 */ /* 0x0005e80000100800 */
[----:B------:R4:W-:Y:S01]  /*5d90*/  STL [R1+0xa8], R3 ;  /* 0x0000a80301007387 */ /* 0x0009e20000100800 */
[----:B---3--:R-:W-:-:S03]  /*5da0*/  FFMA R6, R6, R2, R7 ;  /* 0x0000000206067223 */ /* 0x008fc60000000007 */
[----:B------:R3:W5:Y:S02]  /*5db0*/  LDL.LU R7, [R1+0xb8] ;  /* 0x0000b80001077983 */ /* 0x0007640000300800 */
[----:B-1----:R-:W-:Y:S02]  /*5dc0*/  F2FP.BF16.F32.PACK_AB R5, RZ, R6 ;  /* 0x00000006ff05723e */ /* 0x002fe400000010ff */
[----:B------:R3:W5:Y:S02]  /*5dd0*/  LDL.LU R6, [R1+0xb4] ;  /* 0x0000b40001067983 */ /* 0x0007640000300800 */
[----:B--2---:R-:W-:Y:S02]  /*5de0*/  PRMT R4, R5, 0x7610, R4 ;  /* 0x0000761005047816 */ /* 0x004fe40000000004 */
[----:B------:R3:W5:Y:S01]  /*5df0*/  LDL.LU R5, [R1+0xb0] ;  /* 0x0000b00001057983 */ /* 0x0007620000300800 */
[----:B------:R-:W-:Y:S02]  /*5e00*/  ISETP.GT.AND P1, PT, R0, 0x10, P4 ;  /* 0x000000100000780c */ /* 0x000fe40002724270 */
[----:B----4-:R-:W-:-:S02]  /*5e10*/  PRMT R3, R4, 0x7610, R3 ;  /* 0x0000761004037816 */ /* 0x010fc40000000003 */
[----:B------:R3:W5:Y:S04]  /*5e20*/  LDL.LU R4, [R1+0xac] ;  /* 0x0000ac0001047983 */ /* 0x0007680000300800 */
[----:B------:R1:W-:Y:S04]  /*5e30*/  @P2 STG.E.U16 desc[UR46][R14.64+0x12], R3 ;  /* 0x000012030e002986 */ /* 0x0003e8000c10152e */
[----:B-1----:R3:W5:Y:S01]  /*5e40*/  LDL.LU R3, [R1+0xa8] ;  /* 0x0000a80001037983 */ /* 0x0027620000300800 */
[----:B------:R-:W-:Y:S04]  /*5e50*/  BSSY B1, `(.L_x_76) ;  /* 0x0000003000017945 */ /* 0x000fe80003800000 */
[----:B------:R-:W-:Y:S05]  /*5e60*/  @!P1 BRA `(.L_x_77) ;  /* 0x0000000000049947 */ /* 0x000fea0003800000 */
[----:B------:R1:W5:Y:S02]  /*5e70*/  LDG.E.LTC128B.U16 R235, desc[UR46][R8.64+0x20] ;  /* 0x0000202e08eb7981 */ /* 0x000364000c1e1520 */
.L_x_77:
[----:B------:R-:W-:Y:S05]  /*5e80*/  BSYNC B1 ;  /* 0x0000000000017941 */ /* 0x000fea0003800000 */
.L_x_76:
[----:B-----5:R-:W-:Y:S04]  /*5e90*/  STL [R1+0xb8], R7 ;  /* 0x0000b80701007387 */ /* 0x020fe80000100800 */
[----:B------:R2:W-:Y:S04]  /*5ea0*/  STL [R1+0xb4], R6 ;  /* 0x0000b40601007387 */ /* 0x0005e80000100800 */
[----:B--2---:R-:W2:Y:S01]  /*5eb0*/  LDL.LU R6, [R1+0x20] ;  /* 0x0000200001067983 */ /* 0x004ea20000300800 */
[----:B------:R-:W-:-:S03]  /*5ec0*/  SHF.L.U32 R7, R235, 0x10, RZ ;  /* 0x00000010eb077819 */ /* 0x000fc600000006ff */
[----:B------:R4:W-:Y:S02]  /*5ed0*/  STL [R1+0xb0], R5 ;  /* 0x0000b00501007387 */ /* 0x0009e40000100800 */
[----:B------:R-:W-:Y:S02]  /*5ee0*/  FMUL R7, R7, R16 ;  /* 0x0000001007077220 */ /* 0x000fe40000400000 */
[----:B------:R0:W-:Y:S04]  /*5ef0*/  STL [R1+0xac], R4 ;  /* 0x0000ac0401007387 */ /* 0x0001e80000100800 */
[----:B------:R3:W-:Y:S01]  /*5f00*/  STL [R1+0xa8], R3 ;  /* 0x0000a80301007387 */ /* 0x0007e20000100800 */
[----:B--2---:R-:W-:-:S03]  /*5f10*/  FFMA R6, R6, R2, R7 ;  /* 0x0000000206067223 */ /* 0x004fc60000000007 */
[----:B------:R2:W5:Y:S02]  /*5f20*/  LDL.LU R7, [R1+0xb8] ;  /* 0x0000b80001077983 */ /* 0x0005640000300800 */
[----:B----4-:R-:W-:Y:S02]  /*5f30*/  F2FP.BF16.F32.PACK_AB R5, RZ, R6 ;  /* 0x00000006ff05723e */ /* 0x010fe400000010ff */
[----:B------:R2:W5:Y:S02]  /*5f40*/  LDL.LU R6, [R1+0xb4] ;  /* 0x0000b40001067983 */ /* 0x0005640000300800 */
[----:B0-----:R-:W-:Y:S02]  /*5f50*/  PRMT R4, R5, 0x7610, R4 ;  /* 0x0000761005047816 */ /* 0x001fe40000000004 */
[----:B------:R2:W5:Y:S01]  /*5f60*/  LDL.LU R5, [R1+0xb0] ;  /* 0x0000b00001057983 */ /* 0x0005620000300800 */
[----:B------:R-:W-:Y:S02]  /*5f70*/  ISETP.GT.AND P2, PT, R0, 0x11, P4 ;  /* 0x000000110000780c */ /* 0x000fe40002744270 */
[----:B---3--:R-:W-:-:S02]  /*5f80*/  PRMT R3, R4, 0x7610, R3 ;  /* 0x0000761004037816 */ /* 0x008fc40000000003 */
[----:B------:R2:W5:Y:S04]  /*5f90*/  LDL.LU R4, [R1+0xac] ;  /* 0x0000ac0001047983 */ /* 0x0005680000300800 */
[----:B------:R0:W-:Y:S04]  /*5fa0*/  @P1 STG.E.U16 desc[UR46][R12.64+0x20], R3 ;  /* 0x000020030c001986 */ /* 0x0001e8000c10152e */
[----:B0-----:R2:W5:Y:S01]  /*5fb0*/  LDL.LU R3, [R1+0xa8] ;  /* 0x0000a80001037983 */ /* 0x0015620000300800 */
[----:B------:R-:W-:Y:S04]  /*5fc0*/  BSSY B1, `(.L_x_78) ;  /* 0x0000003000017945 */ /* 0x000fe80003800000 */
[----:B------:R-:W-:Y:S05]  /*5fd0*/  @!P2 BRA `(.L_x_79) ;  /* 0x000000000004a947 */ /* 0x000fea0003800000 */
[----:B------:R0:W5:Y:S02]  /*5fe0*/  LDG.E.LTC128B.U16 R235, desc[UR46][R8.64+0x22] ;  /* 0x0000222e08eb7981 */ /* 0x000164000c1e1520 */
.L_x_79:
[----:B------:R-:W-:Y:S05]  /*5ff0*/  BSYNC B1 ;  /* 0x0000000000017941 */ /* 0x000fea0003800000 */
.L_x_78:
[----:B-----5:R-:W-:Y:S04]  /*6000*/  STL [R1+0xb8], R7 ;  /* 0x0000b80701007387 */ /* 0x020fe80000100800 */
[----:B------:R3:W-:Y:S04]  /*6010*/  STL [R1+0xb4], R6 ;  /* 0x0000b40601007387 */ /* 0x0007e80000100800 */
[----:B---3--:R-:W3:Y:S01]  /*6020*/  LDL.LU R6, [R1+0x24] ;  /* 0x0000240001067983 */ /* 0x008ee20000300800 */
[----:B------:R-:W-:-:S03]  /*6030*/  IMAD.U32 R7, R235, 0x10000, RZ ;  /* 0x00010000eb077824 */ /* 0x000fc600078e00ff */
[----:B------:R4:W-:Y:S01]  /*6040*/  STL [R1+0xb0], R5 ;  /* 0x0000b00501007387 */ /* 0x0009e20000100800 */
[----:B------:R-:W-:-:S03]  /*6050*/  FMUL R7, R7, R16 ;  /* 0x0000001007077220 */ /* 0x000fc60000400000 */
[----:B------:R1:W-:Y:S04]  /*6060*/  STL [R1+0xac], R4 ;  /* 0x0000ac0401007387 */ /* 0x0003e80000100800 */
[----:B------:R2:W-:Y:S01]  /*6070*/  STL [R1+0xa8], R3 ;  /* 0x0000a80301007387 */ /* 0x0005e20000100800 */
[----:B---3--:R-:W-:-:S03]  /*6080*/  FFMA R6, R6, R2, R7 ;  /* 0x0000000206067223 */ /* 0x008fc60000000007 */
[----:B------:R3:W5:Y:S02]  /*6090*/  LDL.LU R7, [R1+0xb8] ;  /* 0x0000b80001077983 */ /* 0x0007640000300800 */
[----:B----4-:R-:W-:Y:S02]  /*60a0*/  F2FP.BF16.F32.PACK_AB R5, RZ, R6 ;  /* 0x00000006ff05723e */ /* 0x010fe400000010ff */
[----:B------:R3:W5:Y:S02]  /*60b0*/  LDL.LU R6, [R1+0xb4] ;  /* 0x0000b40001067983 */ /* 0x0007640000300800 */
[----:B-1----:R-:W-:Y:S02]  /*60c0*/  PRMT R4, R5, 0x7610, R4 ;  /* 0x0000761005047816 */ /* 0x002fe40000000004 */
[----:B------:R3:W5:Y:S01]  /*60d0*/  LDL.LU R5, [R1+0xb0] ;  /* 0x0000b00001057983 */ /* 0x0007620000300800 */
[----:B------:R-:W-:Y:S02]  /*60e0*/  ISETP.GT.AND P1, PT, R0, 0x10, P3 ;  /* 0x000000100000780c */ /* 0x000fe40001f24270 */
[----:B--2---:R-:W-:-:S02]  /*60f0*/  PRMT R3, R4, 0x7610, R3 ;  /* 0x0000761004037816 */ /* 0x004fc40000000003 */
[----:B------:R3:W5:Y:S04]  /*6100*/  LDL.LU R4, [R1+0xac] ;  /* 0x0000ac0001047983 */ /* 0x0007680000300800 */
[----:B------:R1:W-:Y:S04]  /*6110*/  @P2 STG.E.U16 desc[UR46][R12.64+0x22], R3 ;  /* 0x000022030c002986 */ /* 0x0003e8000c10152e */
[----:B-1----:R3:W5:Y:S01]  /*6120*/  LDL.LU R3, [R1+0xa8] ;  /* 0x0000a80001037983 */ /* 0x0027620000300800 */
[----:B------:R-:W-:Y:S04]  /*6130*/  BSSY B1, `(.L_x_80) ;  /* 0x0000003000017945 */ /* 0x000fe80003800000 */
[----:B------:R-:W-:Y:S05]  /*6140*/  @!P1 BRA `(.L_x_81) ;  /* 0x0000000000049947 */ /* 0x000fea0003800000 */
[----:B------:R1:W5:Y:S02]  /*6150*/  LDG.E.LTC128B.U16 R235, desc[UR46][R10.64+0x20] ;  /* 0x0000202e0aeb7981 */ /* 0x000364000c1e1520 */
.L_x_81:
[----:B------:R-:W-:Y:S05]  /*6160*/  BSYNC B1 ;  /* 0x0000000000017941 */ /* 0x000fea0003800000 */
.L_x_80:
[----:B-----5:R-:W-:Y:S04]  /*6170*/  STL [R1+0xb8], R7 ;  /* 0x0000b80701007387 */ /* 0x020fe80000100800 */
[----:B------:R2:W-:Y:S04]  /*6180*/  STL [R1+0xb4], R6 ;  /* 0x0000b40601007387 */ /* 0x0005e80000100800 */
[----:B--2---:R-:W2:Y:S01]  /*6190*/  LDL.LU R6, [R1+0x28] ;  /* 0x0000280001067983 */ /* 0x004ea20000300800 */
[----:B------:R-:W-:-:S03]  /*61a0*/  IMAD.U32 R7, R235, 0x10000, RZ ;  /* 0x00010000eb077824 */ /* 0x000fc600078e00ff */
[----:B------:R4:W-:Y:S01]  /*61b0*/  STL [R1+0xb0], R5 ;  /* 0x0000b00501007387 */ /* 0x0009e20000100800 */
[----:B------:R-:W-:-:S03]  /*61c0*/  FMUL R7, R7, R16 ;  /* 0x0000001007077220 */ /* 0x000fc60000400000 */
        /* <DEDUP_REMOVED lines=16> */
.L_x_83:
[----:B------:R-:W-:Y:S05]  /*62d0*/  BSYNC B1 ;  /* 0x0000000000017941 */ /* 0x000fea0003800000 */
.L_x_82:
        /* <DEDUP_REMOVED lines=22> */
.L_x_85:
[----:B------:R-:W-:Y:S05]  /*6440*/  BSYNC B1 ;  /* 0x0000000000017941 */ /* 0x000fea0003800000 */
.L_x_84:
        /* <DEDUP_REMOVED lines=22> */
.L_x_87:
[----:B------:R-:W-:Y:S05]  /*65b0*/  BSYNC B1 ;  /* 0x0000000000017941 */ /* 0x000fea0003800000 */
.L_x_86:
        /* <DEDUP_REMOVED lines=8> */
[----:B------:R-:W-:Y:S01]  /*6640*/  ISETP.GT.AND P1, PT, R0, 0x18, P3 ;  /* 0x000000180000780c */ /* 0x000fe20001f24270 */
[----:B------:R-:W-:Y:S01]  /*6650*/  BSSY B1, `(.L_x_88) ;  /* 0x000000f000017945 */ /* 0x000fe20003800000 */
[----:B---3--:R-:W-:Y:S02]  /*6660*/  FFMA R6, R6, R2, R7 ;  /* 0x0000000206067223 */ /* 0x008fe40000000007 */
[----:B------:R3:W5:Y:S03]  /*6670*/  LDL.LU R7, [R1+0xb8] ;  /* 0x0000b80001077983 */ /* 0x0007660000300800 */
[----:B----4-:R-:W-:-:S02]  /*6680*/  F2FP.BF16.F32.PACK_AB R5, RZ, R6 ;  /* 0x00000006ff05723e */ /* 0x010fc400000010ff */
[----:B------:R3:W5:Y:S02]  /*6690*/  LDL.LU R6, [R1+0xb4] ;  /* 0x0000b40001067983 */ /* 0x0007640000300800 */
[----:B-1----:R-:W-:Y:S02]  /*66a0*/  PRMT R4, R5, 0x7610, R4 ;  /* 0x0000761005047816 */ /* 0x002fe40000000004 */
[----:B------:R3:W5:Y:S02]  /*66b0*/  LDL.LU R5, [R1+0xb0] ;  /* 0x0000b00001057983 */ /* 0x0007640000300800 */
[----:B--2---:R-:W-:Y:S02]  /*66c0*/  PRMT R3, R4, 0x7610, R3 ;  /* 0x0000761004037816 */ /* 0x004fe40000000003 */
[----:B------:R3:W5:Y:S04]  /*66d0*/  LDL.LU R4, [R1+0xac] ;  /* 0x0000ac0001047983 */ /* 0x0007680000300800 */
[----:B------:R1:W-:Y:S04]  /*66e0*/  @P2 STG.E.U16 desc[UR46][R12.64+0x32], R3 ;  /* 0x000032030c002986 */ /* 0x0003e8000c10152e */
[----:B-1----:R3:W5:Y:S04]  /*66f0*/  LDL.LU R3, [R1+0xa8] ;  /* 0x0000a80001037983 */ /* 0x0027680000300800 */
[----:B------:R3:W-:Y:S01]  /*6700*/  STL.S16 [R1], R235 ;  /* 0x000000eb01007387 */ /* 0x0007e20000100600 */
[----:B------:R-:W-:Y:S05]  /*6710*/  @!P1 BRA `(.L_x_89) ;  /* 0x0000000000089947 */ /* 0x000fea0003800000 */
[----:B---3--:R-:W2:Y:S04]  /*6720*/  LDG.E.LTC128B.U16 R235, desc[UR46][R10.64+0x30] ;  /* 0x0000302e0aeb7981 */ /* 0x008ea8000c1e1520 */
[----:B--2---:R1:W-:Y:S02]  /*6730*/  STL [R1], R235 ;  /* 0x000000eb01007387 */ /* 0x0043e40000100800 */
.L_x_89:
[----:B------:R-:W-:Y:S05]  /*6740*/  BSYNC B1 ;  /* 0x0000000000017941 */ /* 0x000fea0003800000 */
.L_x_88:
[----:B-----5:R-:W-:Y:S04]  /*6750*/  STL [R1+0xac], R4 ;  /* 0x0000ac0401007387 */ /* 0x020fe80000100800 */
[----:B------:R2:W-:Y:S04]  /*6760*/  STL [R1+0xa8], R3 ;  /* 0x0000a80301007387 */ /* 0x0005e80000100800 */
[----:B--2---:R-:W1:Y:S01]  /*6770*/  LDL.LU R3, [R1] ;  /* 0x0000000001037983 */ /* 0x004e620000300800 */
[----:B------:R-:W-:-:S03]  /*6780*/  IADD3 R4, P2, R234, 0x100, RZ ;  /* 0x00000100ea047810 */ /* 0x000fc60007f5e0ff */
[----:B------:R-:W2:Y:S04]  /*6790*/  LDL.LU R234, [R1+0x38] ;  /* 0x0000380001ea7983 */ /* 0x000ea80000300800 */
[----:B------:R-:W-:Y:S01]  /*67a0*/  STL [R1+0xc], R4 ;  /* 0x00000c0401007387 */ /* 0x000fe20000100800 */
[----:B-1-3--:R-:W-:-:S04]  /*67b0*/  IMAD.U32 R235, R3, 0x10000, RZ ;  /* 0x0001000003eb7824 */ /* 0x00afc800078e00ff */
[----:B------:R-:W-:-:S04]  /*67c0*/  FMUL R235, R235, R16 ;  /* 0x00000010ebeb7220 */ /* 0x000fc80000400000 */
[----:B--2---:R-:W-:Y:S01]  /*67d0*/  FFMA R234, R234, R2, R235 ;  /* 0x00000002eaea7223 */ /* 0x004fe200000000eb */
[----:B------:R-:W-:-:S04]  /*67e0*/  IMAD.X R235, RZ, RZ, UR7, P2 ;  /* 0x00000007ffeb7e24 */ /* 0x000fc800090e06ff */
[----:B------:R-:W-:Y:S01]  /*67f0*/  IMAD R235, R235, R232, RZ ;  /* 0x000000e8ebeb7224 */ /* 0x000fe200078e02ff */
[----:B------:R-:W-:-:S03]  /*6800*/  F2FP.BF16.F32.PACK_AB R234, RZ, R234 ;  /* 0x000000eaffea723e */ /* 0x000fc600000010ff */
[----:B------:R-:W-:Y:S02]  /*6810*/  IMAD R235, R4, R233, R235 ;  /* 0x000000e904eb7224 */ /* 0x000fe400078e02eb */
[----:B------:R-:W-:Y:S04]  /*6820*/  @P1 STG.E.U16 desc[UR46][R14.64+0x30], R234 ;  /* 0x000030ea0e001986 */ /* 0x000fe8000c10152e */
[----:B------:R1:W-:Y:S04]  /*6830*/  STL [R1+0x10], R235 ;  /* 0x000010eb01007387 */ /* 0x0003e80000100800 */
[----:B-1----:R-:W2:Y:S01]  /*6840*/  LDL.64 R234, [R1+0x80] ;  /* 0x0000800001ea7983 */ /* 0x002ea20000100a00 */
[----:B------:R-:W-:-:S02]  /*6850*/  PRMT R233, R3, 0x7610, R233 ;  /* 0x0000761003e97816 */ /* 0x000fc400000000e9 */
[----:B------:R-:W-:Y:S01]  /*6860*/  ISETP.GT.AND P6, PT, R0, 0x19, P3 ;  /* 0x000000190000780c */ /* 0x000fe20001fc4270 */
[----:B------:R-:W-:Y:S01]  /*6870*/  BSSY B1, `(.L_x_90) ;  /* 0x0000006000017945 */ /* 0x000fe20003800000 */
[----:B--2---:R-:W-:Y:S02]  /*6880*/  IMAD.WIDE.U32 R234, R4, R232, R234 ;  /* 0x000000e804ea7225 */ /* 0x004fe400078e00ea */
[----:B------:R1:W5:Y:S04]  /*6890*/  LDL.LU R4, [R1+0xac] ;  /* 0x0000ac0001047983 */ /* 0x0003680000300800 */
[----:B------:R1:W5:Y:S05]  /*68a0*/  LDL.LU R3, [R1+0xa8] ;  /* 0x0000a80001037983 */ /* 0x00036a0000300800 */
[----:B------:R-:W-:Y:S05]  /*68b0*/  @!P6 BRA `(.L_x_91) ;  /* 0x000000000004e947 */ /* 0x000fea0003800000 */
[----:B------:R2:W5:Y:S02]  /*68c0*/  LDG.E.LTC128B.U16 R233, desc[UR46][R10.64+0x32] ;  /* 0x0000322e0ae97981 */ /* 0x000564000c1e1520 */
.L_x_91:
[----:B------:R-:W-:Y:S05]  /*68d0*/  BSYNC B1 ;  /* 0x0000000000017941 */ /* 0x000fea0003800000 */
.L_x_90:
[----:B------:R-:W-:Y:S04]  /*68e0*/  STL.64 [R1+0xe8], R24 ;  /* 0x0000e81801007387 */ /* 0x000fe80000100a00 */
[----:B------:R3:W-:Y:S04]  /*68f0*/  STL.64 [R1+0xe0], R20 ;  /* 0x0000e01401007387 */ /* 0x0007e80000100a00 */
[----:B---3--:R-:W3:Y:S04]  /*6900*/  LDL.LU R20, [R1+0x3c] ;  /* 0x00003c0001147983 */ /* 0x008ee80000300800 */
[----:B------:R-:W4:Y:S04]  /*6910*/  LDL R21, [R1+0x88] ;  /* 0x0000880001157983 */ /* 0x000f280000100800 */
[----:B------:R0:W-:Y:S04]  /*6920*/  STL.64 [R1+0xd8], R18 ;  /* 0x0000d81201007387 */ /* 0x0001e80000100a00 */
[----:B0-----:R-:W4:Y:S04]  /*6930*/  LDL.LU.64 R18, [R1+0x40] ;  /* 0x0000400001127983 */ /* 0x001f280000300a00 */
[----:B------:R0:W-:Y:S04]  /*6940*/  STL [R1+0xd0], R17 ;  /* 0x0000d01101007387 */ /* 0x0001e80000100800 */
[----:B0-----:R-:W4:Y:S04]  /*6950*/  LDL.LU R17, [R1+0xc] ;  /* 0x00000c0001117983 */ /* 0x001f280000300800 */
[----:B------:R-:W-:Y:S04]  /*6960*/  STL.64 [R1+0xc8], R12 ;  /* 0x0000c80c01007387 */ /* 0x000fe80000100a00 */
[----:B------:R0:W-:Y:S04]  /*6970*/  STL [R1+0xc0], R7 ;  /* 0x0000c00701007387 */ /* 0x0001e80000100800 */
[----:B0-----:R-:W3:Y:S01]  /*6980*/  LDL.LU R7, [R1+0x10] ;  /* 0x0000100001077983 */ /* 0x001ee20000300800 */
[----:B-----5:R-:W-:-:S03]  /*6990*/  IMAD.U32 R13, R233, 0x10000, RZ ;  /* 0x00010000e90d7824 */ /* 0x020fc600078e00ff */
[----:B------:R2:W-:Y:S01]  /*69a0*/  STL.64 [R1+0xb8], R10 ;  /* 0x0000b80a01007387 */ /* 0x0005e20000100a00 */
[----:B------:R-:W-:Y:S02]  /*69b0*/  LEA R24, P1, R234, R22, 0x1 ;  /* 0x00000016ea187211 */ /* 0x000fe400078208ff */
[----:B------:R-:W-:Y:S01]  /*69c0*/  ISETP.GT.AND P2, PT, R3, 0x100, PT ;  /* 0x000001000300780c */ /* 0x000fe20003f44270 */
[----:B--2---:R-:W2:Y:S04]  /*69d0*/  LDL R10, [R1+0x8c] ;  /* 0x00008c00010a7983 */ /* 0x004ea80000100800 */
[----:B------:R3:W-:Y:S01]  /*69e0*/  STL.64 [R1+0xb0], R8 ;  /* 0x0000b00801007387 */ /* 0x0007e20000100a00 */
[----:B------:R-:W-:-:S03]  /*69f0*/  PRMT R11, R233, 0x7610, R11 ;  /* 0x00007610e90b7816 */ /* 0x000fc6000000000b */
[----:B------:R-:W-:Y:S01]  /*6a00*/  STL [R1+0xa8], R6 ;  /* 0x0000a80601007387 */ /* 0x000fe20000100800 */
[----:B---3--:R-:W-:Y:S02]  /*6a10*/  IMAD.IADD R9, R235, 0x1, R7 ;  /* 0x00000001eb097824 */ /* 0x008fe400078e0207 */
[----:B------:R-:W-:Y:S02]  /*6a20*/  FMUL R235, R13, R16 ;  /* 0x000000100deb7220 */ /* 0x000fe40000400000 */
[----:B------:R-:W3:Y:S01]  /*6a30*/  LDL.LU.64 R12, [R1+0x98] ;  /* 0x00009800010c7983 */ /* 0x000ee20000300a00 */
[----:B------:R-:W-:Y:S01]  /*6a40*/  LEA.HI.X R25, R234, R23, R9, 0x1, P1 ;  /* 0x00000017ea197211 */ /* 0x000fe200008f0c09 */
[----:B------:R-:W-:Y:S01]  /*6a50*/  FFMA R234, R20, R2, R235 ;  /* 0x0000000214ea7223 */ /* 0x000fe200000000eb */
[----:B------:R-:W-:Y:S01]  /*6a60*/  ISETP.GT.AND P1, PT, R0, RZ, P2 ;  /* 0x000000ff0000720c */ /* 0x000fe20001724270 */
[----:B------:R-:W3:Y:S03]  /*6a70*/  LDL.LU.64 R8, [R1+0x80] ;  /* 0x0000800001087983 */ /* 0x000ee60000300a00 */
[----:B------:R-:W-:-:S05]  /*6a80*/  F2FP.BF16.F32.PACK_AB R234, RZ, R234 ;  /* 0x000000eaffea723e */ /* 0x000fca00000010ff */
[----:B------:R4:W-:Y:S04]  /*6a90*/  @P6 STG.E.U16 desc[UR46][R14.64+0x32], R234 ;  /* 0x000032ea0e006986 */ /* 0x0009e8000c10152e */
[----:B------:R-:W2:Y:S01]  /*6aa0*/  @P1 LDG.E.LTC128B.U16 R11, desc[UR46][R24.64] ;  /* 0x0000002e180b1981 */ /* 0x000ea2000c1e1520 */
[----:B----4-:R-:W-:-:S03]  /*6ab0*/  IMAD.WIDE.U32 R234, R17, R232, R236 ;  /* 0x000000e811ea7225 */ /* 0x010fc600078e00ec */
[----:B------:R0:W5:Y:S01]  /*6ac0*/  LDL.LU.64 R24, [R1+0xe8] ;  /* 0x0000e80001187983 */ /* 0x0001620000300a00 */
[----:B------:R-:W-:Y:S02]  /*6ad0*/  IMAD.IADD R235, R7, 0x1, R235 ;  /* 0x0000000107eb7824 */ /* 0x000fe400078e02eb */
[----:B------:R-:W-:-:S04]  /*6ae0*/  IMAD.WIDE.U32 R20, R21, UR40, R234 ;  /* 0x0000002815147c25 */ /* 0x000fc8000f8e00ea */
[----:B------:R-:W-:Y:S01]  /*6af0*/  IMAD.U32 R235, RZ, RZ, UR8 ;  /* 0x00000008ffeb7e24 */ /* 0x000fe2000f8e00ff */
[----:B------:R-:W-:Y:S02]  /*6b00*/  LEA R234, P6, R20, R22, 0x1 ;  /* 0x0000001614ea7211 */ /* 0x000fe400078c08ff */
[----:B--2---:R-:W-:Y:S01]  /*6b10*/  SHF.L.U32 R233, R11, 0x10, RZ ;  /* 0x000000100be97819 */ /* 0x004fe200000006ff */
[----:B------:R2:W-:Y:S04]  /*6b20*/  STL [R1+0x8], R11 ;  /* 0x0000080b01007387 */ /* 0x0005e80000100800 */
[----:B------:R-:W-:-:S04]  /*6b30*/  FMUL R233, R233, R16 ;  /* 0x00000010e9e97220 */ /* 0x000fc80000400000 */
[----:B------:R-:W-:Y:S01]  /*6b40*/  FFMA R233, R216, R2, R233 ;  /* 0x00000002d8e97223 */ /* 0x000fe200000000e9 */
[----:B------:R-:W-:Y:S02]  /*6b50*/  IMAD.IADD R216, R10, 0x1, R21 ;  /* 0x000000010ad87824 */ /* 0x000fe400078e0215 */
[----:B------:R-:W-:Y:S02]  /*6b60*/  IMAD.SHL.U32 R10, R235, 0x200, RZ ;  /* 0x00000200eb0a7824 */ /* 0x000fe400078e00ff */
[----:B--2---:R-:W-:Y:S02]  /*6b70*/  IMAD.U32 R11, RZ, RZ, UR8 ;  /* 0x00000008ff0b7e24 */ /* 0x004fe4000f8e00ff */
[----:B------:R-:W-:-:S05]  /*6b80*/  IMAD.U32 R235, RZ, RZ, UR9 ;  /* 0x00000009ffeb7e24 */ /* 0x000fca000f8e00ff */
[----:B------:R-:W-:Y:S02]  /*6b90*/  SHF.L.U64.HI R11, R11, 0x9, R235 ;  /* 0x000000090b0b7819 */ /* 0x000fe400000102eb */
[----:B------:R-:W-:Y:S02]  /*6ba0*/  LEA.HI.X R235, R20, R23, R216, 0x1, P6 ;  /* 0x0000001714eb7211 */ /* 0x000fe400030f0cd8 */
[----:B------:R0:W5:Y:S01]  /*6bb0*/  LDL.LU.64 R20, [R1+0xe0] ;  /* 0x0000e00001147983 */ /* 0x0001620000300a00 */
[----:B------:R-:W-:-:S03]  /*6bc0*/  IADD3 R10, P6, R10, R4, RZ ;  /* 0x000000040a0a7210 */ /* 0x000fc60007fde0ff */
[----:B------:R2:W-:Y:S04]  /*6bd0*/  STL [R1+0x18], R11 ;  /* 0x0000180b01007387 */ /* 0x0005e80000100800 */
[----:B--2---:R-:W2:Y:S01]  /*6be0*/  LDL R11, [R1+0x18] ;  /* 0x00001800010b7983 */ /* 0x004ea20000100800 */
[----:B------:R-:W-:Y:S01]  /*6bf0*/  F2FP.BF16.F32.PACK_AB R216, RZ, R233 ;  /* 0x000000e9ffd8723e */ /* 0x000fe200000010ff */
[----:B------:R-:W-:Y:S02]  /*6c00*/  IMAD.WIDE.U32 R232, R17, R232, R18 ;  /* 0x000000e811e87225 */ /* 0x000fe400078e0012 */
[----:B------:R0:W5:Y:S01]  /*6c10*/  LDL.LU.64 R18, [R1+0xd8] ;  /* 0x0000d80001127983 */ /* 0x0001620000300a00 */
[----:B------:R-:W-:-:S03]  /*6c20*/  PRMT R6, R216, 0x7610, R6 ;  /* 0x00007610d8067816 */ /* 0x000fc60000000006 */
[----:B------:R0:W5:Y:S01]  /*6c30*/  LDL.LU R17, [R1+0xd0] ;  /* 0x0000d00001117983 */ /* 0x0001620000300800 */
[----:B--2---:R-:W-:Y:S01]  /*6c40*/  IMAD.X R11, R11, 0x1, R5, P6 ;  /* 0x000000010b0b7824 */ /* 0x004fe200030e0605 */
[----:B---3--:R-:W-:Y:S02]  /*6c50*/  IADD3 R216, P6, R12, R232, RZ ;  /* 0x000000e80cd87210 */ /* 0x008fe40007fde0ff */
[----:B------:R0:W5:Y:S04]  /*6c60*/  LDL.LU.64 R12, [R1+0xc8] ;  /* 0x0000c800010c7983 */ /* 0x0001680000300a00 */
[----:B------:R2:W-:Y:S04]  /*6c70*/  STL [R1+0xc], R216 ;  /* 0x00000cd801007387 */ /* 0x0005e80000100800 */
[----:B------:R3:W-:Y:S01]  /*6c80*/  @P1 STG.E.U16 desc[UR46][R10.64], R6 ;  /* 0x000000060a001986 */ /* 0x0007e2000c10152e */
[----:B--2---:R-:W-:-:S03]  /*6c90*/  IMAD.IADD R216, R7, 0x1, R233 ;  /* 0x0000000107d87824 */ /* 0x004fc600078e02e9 */
[----:B------:R0:W5:Y:S01]  /*6ca0*/  LDL.LU R7, [R1+0xc0] ;  /* 0x0000c00001077983 */ /* 0x0001620000300800 */
[----:B---3--:R-:W-:-:S03]  /*6cb0*/  IMAD.X R6, R216, 0x1, R9, P6 ;  /* 0x00000001d8067824 */ /* 0x008fc600030e0609 */
[----:B------:R2:W-:Y:S04]  /*6cc0*/  STL.64 [R1], R10 ;  /* 0x0000000a01007387 */ /* 0x0005e80000100a00 */
[----:B--2---:R0:W5:Y:S01]  /*6cd0*/  LDL.LU.64 R10, [R1+0xb8] ;  /* 0x0000b800010a7983 */ /* 0x0041620000300a00 */
[----:B------:R-:W-:-:S03]  /*6ce0*/  ISETP.GT.AND P1, PT, R0, 0x1, P2 ;  /* 0x000000010000780c */ /* 0x000fc60001724270 */
[----:B------:R0:W5:Y:S04]  /*6cf0*/  LDL.LU.64 R8, [R1+0xb0] ;  /* 0x0000b00001087983 */ /* 0x0001680000300a00 */
[----:B------:R2:W-:Y:S04]  /*6d00*/  STL [R1+0x10], R6 ;  /* 0x0000100601007387 */ /* 0x0005e80000100800 */
[----:B--2---:R0:W5:Y:S01]  /*6d10*/  LDL.LU R6, [R1+0xa8] ;  /* 0x0000a80001067983 */ /* 0x0041620000300800 */
[----:B------:R-:W-:Y:S01]  /*6d20*/  BSSY B1, `(.L_x_92) ;  /* 0x0000007000017945 */ /* 0x000fe20003800000 */
[----:B------:R-:W-:-:S03]  /*6d30*/  IADD3 R232, P6, R236, R232, RZ ;  /* 0x000000e8ece87210 */ /* 0x000fc60007fde0ff */
[----:B------:R-:W-:Y:S10]  /*6d40*/  @!P1 BRA `(.L_x_93) ;  /* 0x0000000000109947 */ /* 0x000ff40003800000 */
[----:B------:R2:W-:Y:S04]  /*6d50*/  STL [R1+0xa8], R0 ;  /* 0x0000a80001007387 */ /* 0x0005e80000100800 */
[----:B--2---:R-:W2:Y:S04]  /*6d60*/  LDG.E.LTC128B.U16 R0, desc[UR46][R234.64+0x2] ;  /* 0x0000022eea007981 */ /* 0x004ea8000c1e1520 */
[----:B--2---:R2:W-:Y:S04]  /*6d70*/  STL [R1+0x8], R0 ;  /* 0x0000080001007387 */ /* 0x0045e80000100800 */
[----:B--2---:R2:W5:Y:S02]  /*6d80*/  LDL.LU R0, [R1+0xa8] ;  /* 0x0000a80001007983 */ /* 0x0045640000300800 */
.L_x_93:
[----:B------:R-:W-:Y:S05]  /*6d90*/  BSYNC B1 ;  /* 0x0000000000017941 */ /* 0x000fea0003800000 */
.L_x_92:
[----:B-----5:R3:W-:Y:S04]  /*6da0*/  STL [R1+0xbc], R10 ;  /* 0x0000bc0a01007387 */ /* 0x0207e80000100800 */
[----:B---3--:R-:W3:Y:S04]  /*6db0*/  LDL.LU R10, [R1+0x10] ;  /* 0x00001000010a7983 */ /* 0x008ee80000300800 */
[----:B------:R4:W-:Y:S04]  /*6dc0*/  STL [R1+0xb8], R7 ;  /* 0x0000b80701007387 */ /* 0x0009e80000100800 */
[----:B----4-:R-:W4:Y:S04]  /*6dd0*/  LDL.LU R7, [R1+0xc] ;  /* 0x00000c0001077983 */ /* 0x010f280000300800 */
[----:B------:R0:W-:Y:S04]  /*6de0*/  STL.64 [R1+0xb0], R8 ;  /* 0x0000b00801007387 */ /* 0x0001e80000100a00 */
[----:B0-----:R-:W2:Y:S04]  /*6df0*/  LDL.64 R8, [R1] ;  /* 0x0000000001087983 */ /* 0x001ea80000100a00 */
[----:B------:R0:W-:Y:S04]  /*6e00*/  STL [R1+0xa8], R6 ;  /* 0x0000a80601007387 */ /* 0x0001e80000100800 */
[----:B0-----:R-:W3:Y:S01]  /*6e10*/  LDL.LU R6, [R1+0x8] ;  /* 0x0000080001067983 */ /* 0x001ee20000300800 */
[----:B------:R-:W-:Y:S01]  /*6e20*/  IMAD.X R233, R237, 0x1, R216, P6 ;  /* 0x00000001ede97824 */ /* 0x000fe200030e06d8 */
[----:B---3--:R-:W-:-:S05]  /*6e30*/  SHF.L.U32 R236, R6, 0x10, RZ ;  /* 0x0000001006ec7819 */ /* 0x008fca00000006ff */
[----:B------:R-:W-:-:S04]  /*6e40*/  FMUL R216, R236, R16 ;  /* 0x00000010ecd87220 */ /* 0x000fc80000400000 */
[----:B------:R-:W-:Y:S02]  /*6e50*/  FFMA R237, R217, R2, R216 ;  /* 0x00000002d9ed7223 */ /* 0x000fe400000000d8 */
[----:B------:R-:W3:Y:S01]  /*6e60*/  LDL.LU R216, [R1+0x88] ;  /* 0x0000880001d87983 */ /* 0x000ee20000300800 */
[CC--:B----4-:R-:W-:Y:S01]  /*6e70*/  LEA R236, P6, R7.reuse, R22.reuse, 0x1 ;  /* 0x0000001607ec7211 */ /* 0x0d0fe200078c08ff */
[----:B---3--:R-:W-:Y:S02]  /*6e80*/  IMAD.WIDE.U32 R216, R216, UR40, R232 ;  /* 0x00000028d8d87c25 */ /* 0x008fe4000f8e00e8 */
[----:B------:R-:W3:Y:S01]  /*6e90*/  LDL.LU R233, [R1+0x8c] ;  /* 0x00008c0001e97983 */ /* 0x000ee20000300800 */
[----:B------:R-:W-:Y:S02]  /*6ea0*/  F2FP.BF16.F32.PACK_AB R232, RZ, R237 ;  /* 0x000000edffe8723e */ /* 0x000fe400000010ff */
[----:B------:R-:W-:Y:S02]  /*6eb0*/  LEA.HI.X R237, R7, R23, R10, 0x1, P6 ;  /* 0x0000001707ed7211 */ /* 0x000fe400030f0c0a */
[----:B------:R-:W-:Y:S01]  /*6ec0*/  LEA R22, P6, R216, R22, 0x1 ;  /* 0x00000016d8167211 */ /* 0x000fe200078c08ff */
[----:B------:R0:W5:Y:S04]  /*6ed0*/  LDL.LU R10, [R1+0xbc] ;  /* 0x0000bc00010a7983 */ /* 0x0001680000300800 */
[----:B------:R0:W5:Y:S01]  /*6ee0*/  LDL.LU R7, [R1+0xb8] ;  /* 0x0000b80001077983 */ /* 0x0001620000300800 */
[----:B---3--:R-:W-:-:S02]  /*6ef0*/  IMAD.IADD R217, R233, 0x1, R217 ;  /* 0x00000001e9d97824 */ /* 0x008fc400078e02d9 */
[----:B------:R-:W-:-:S03]  /*6f00*/  IMAD.U32 R233, RZ, RZ, UR8 ;  /* 0x00000008ffe97e24 */ /* 0x000fc6000f8e00ff */
[----:B------:R-:W-:Y:S01]  /*6f10*/  LEA.HI.X R23, R216, R23, R217, 0x1, P6 ;  /* 0x00000017d8177211 */ /* 0x000fe200030f0cd9 */
[----:B--2---:R-:W-:Y:S02]  /*6f20*/  @P1 IMAD.MOV.U32 R216, RZ, RZ, R8 ;  /* 0x000000ffffd81224 */ /* 0x004fe400078e0008 */
[----:B------:R-:W-:Y:S02]  /*6f30*/  @P1 IMAD.MOV.U32 R217, RZ, RZ, R9 ;  /* 0x000000ffffd91224 */ /* 0x000fe400078e0009 */
[----:B------:R-:W-:-:S03]  /*6f40*/  IMAD.SHL.U32 R233, R233, 0x10, RZ ;  /* 0x00000010e9e97824 */ /* 0x000fc600078e00ff */
[----:B------:R2:W-:Y:S02]  /*6f50*/  @P1 STG.E.U16 desc[UR46][R216.64+0x2], R232 ;  /* 0x000002e8d8001986 */ /* 0x0005e4000c10152e */
[----:B--2---:R-:W-:Y:S02]  /*6f60*/  IMAD.U32 R217, RZ, RZ, UR8 ;  /* 0x00000008ffd97e24 */ /* 0x004fe4000f8e00ff */
[----:B------:R-:W2:Y:S02]  /*6f70*/  LDL R232, [R1+0x48] ;  /* 0x0000480001e87983 */ /* 0x000ea40000100800 */
[----:B------:R-:W-:-:S05]  /*6f80*/  IMAD.SHL.U32 R217, R217, 0x200, RZ ;  /* 0x00000200d9d97824 */ /* 0x000fca00078e00ff */
[----:B------:R-:W-:Y:S02]  /*6f90*/  IADD3 R216, P1, P6, R233, R4, R217 ;  /* 0x00000004e9d87210 */ /* 0x000fe40007e3e0d9 */
[----:B------:R-:W2:Y:S02]  /*6fa0*/  LDL.LU R217, [R1+0x18] ;  /* 0x0000180001d97983 */ /* 0x000ea40000300800 */
[----:B--2---:R-:W-:Y:S02]  /*6fb0*/  IADD3.X R217, R232, R5, R217, P1, P6 ;  /* 0x00000005e8d97210 */ /* 0x004fe40000fec4d9 */
[----:B------:R-:W-:Y:S02]  /*6fc0*/  IADD3 R232, P6, R8, R233, RZ ;  /* 0x000000e908e87210 */ /* 0x000fe40007fde0ff */
[----:B------:R-:W2:Y:S01]  /*6fd0*/  LDL R233, [R1+0x48] ;  /* 0x0000480001e97983 */ /* 0x000ea20000100800 */
[----:B------:R-:W-:Y:S02]  /*6fe0*/  ISETP.GT.AND P1, PT, R3, 0x108, PT ;  /* 0x000001080300780c */ /* 0x000fe40003f24270 */
[----:B------:R-:W-:Y:S01]  /*6ff0*/  PRMT R3, R6, 0x7610, R3 ;  /* 0x0000761006037816 */ /* 0x000fe20000000003 */
[----:B------:R-:W-:Y:S01]  /*7000*/  BSSY B1, `(.L_x_94) ;  /* 0x0000007000017945 */ /* 0x000fe20003800000 */
[----:B--2---:R-:W-:-:S02]  /*7010*/  IMAD.X R233, R9, 0x1, R233, P6 ;  /* 0x0000000109e97824 */ /* 0x004fc400030e06e9 */
[----:B------:R0:W5:Y:S04]  /*7020*/  LDL.LU.64 R8, [R1+0xb0] ;  /* 0x0000b00001087983 */ /* 0x0001680000300a00 */
[----:B------:R0:W5:Y:S01]  /*7030*/  LDL.LU R6, [R1+0xa8] ;  /* 0x0000a80001067983 */ /* 0x0001620000300800 */
[----:B------:R-:W-:-:S13]  /*7040*/  ISETP.GT.AND P6, PT, R0, RZ, P1 ;  /* 0x000000ff0000720c */ /* 0x000fda0000fc4270 */
[----:B0-----:R-:W-:Y:S05]  /*7050*/  @!P6 BRA `(.L_x_95) ;  /* 0x000000000004e947 */ /* 0x001fea0003800000 */
[----:B------:R0:W5:Y:S02]  /*7060*/  LDG.E.LTC128B.U16 R3, desc[UR46][R236.64] ;  /* 0x0000002eec037981 */ /* 0x000164000c1e1520 */
.L_x_95:
[----:B------:R-:W-:Y:S05]  /*7070*/  BSYNC B1 ;  /* 0x0000000000017941 */ /* 0x000fea0003800000 */
.L_x_94:
[----:B0----5:R-:W-:Y:S01]  /*7080*/  SHF.L.U32 R236, R3, 0x10, RZ ;  /* 0x0000001003ec7819 */ /* 0x021fe200000006ff */
[----:B------:R-:W-:Y:S04]  /*7090*/  BSSY B1, `(.L_x_96) ;  /* 0x0000008000017945 */ /* 0x000fe80003800000 */
[----:B------:R-:W-:-:S04]  /*70a0*/  FMUL R236, R236, R16 ;  /* 0x00000010ecec7220 */ /* 0x000fc80000400000 */
[----:B------:R-:W-:-:S05]  /*70b0*/  FFMA R218, R218, R2, R236 ;  /* 0x00000002dada7223 */ /* 0x000fca00000000ec */
[----:B------:R-:W-:-:S05]  /*70c0*/  F2FP.BF16.F32.PACK_AB R218, RZ, R218 ;  /* 0x000000daffda723e */ /* 0x000fca00000010ff */
[----:B------:R0:W-:Y:S01]  /*70d0*/  @P6 STG.E.U16 desc[UR46][R232.64], R218 ;  /* 0x000000dae8006986 */ /* 0x0001e2000c10152e */
[----:B------:R-:W-:-:S13]  /*70e0*/  ISETP.GT.AND P6, PT, R0, 0x1, P1 ;  /* 0x000000010000780c */ /* 0x000fda0000fc4270 */
[----:B0-----:R-:W-:Y:S05]  /*70f0*/  @!P6 BRA `(.L_x_97) ;  /* 0x000000000004e947 */ /* 0x001fea0003800000 */
[----:B------:R0:W5:Y:S02]  /*7100*/  LDG.E.LTC128B.U16 R3, desc[UR46][R22.64+0x2] ;  /* 0x0000022e16037981 */ /* 0x000164000c1e1520 */
.L_x_97:
[----:B------:R-:W-:Y:S05]  /*7110*/  BSYNC B1 ;  /* 0x0000000000017941 */ /* 0x000fea0003800000 */
.L_x_96:
[----:B-----5:R-:W-:Y:S01]  /*7120*/  IMAD.U32 R218, R3, 0x10000, RZ ;  /* 0x0001000003da7824 */ /* 0x020fe200078e00ff */
[----:B------:R-:W-:Y:S03]  /*7130*/  BSSY B1, `(.L_x_98) ;  /* 0x0000008000017945 */ /* 0x000fe60003800000 */
[----:B------:R-:W-:-:S04]  /*7140*/  FMUL R218, R218, R16 ;  /* 0x00000010dada7220 */ /* 0x000fc80000400000 */
[----:B------:R-:W-:-:S05]  /*7150*/  FFMA R218, R219, R2, R218 ;  /* 0x00000002dbda7223 */ /* 0x000fca00000000da */
[----:B------:R-:W-:-:S05]  /*7160*/  F2FP.BF16.F32.PACK_AB R218, RZ, R218 ;  /* 0x000000daffda723e */ /* 0x000fca00000010ff */
[----:B------:R2:W-:Y:S01]  /*7170*/  @P6 STG.E.U16 desc[UR46][R232.64+0x2], R218 ;  /* 0x000002dae8006986 */ /* 0x0005e2000c10152e */
[----:B------:R-:W-:-:S13]  /*7180*/  ISETP.GT.AND P6, PT, R0, 0x8, P2 ;  /* 0x000000080000780c */ /* 0x000fda00017c4270 */
[----:B--2---:R-:W-:Y:S05]  /*7190*/  @!P6 BRA `(.L_x_99) ;  /* 0x000000000004e947 */ /* 0x004fea0003800000 */
[----:B------:R2:W5:Y:S02]  /*71a0*/  LDG.E.LTC128B.U16 R3, desc[UR46][R234.64+0x10] ;  /* 0x0000102eea037981 */ /* 0x000564000c1e1520 */
.L_x_99:
[----:B------:R-:W-:Y:S05]  /*71b0*/  BSYNC B1 ;  /* 0x0000000000017941 */ /* 0x000fea0003800000 */
.L_x_98:
[----:B------:R-:W3:Y:S01]  /*71c0*/  LDL.64 R232, [R1] ;  /* 0x0000000001e87983 */ /* 0x000ee20000100a00 */
[----:B-----5:R-:W-:Y:S01]  /*71d0*/  IMAD.U32 R218, R3, 0x10000, RZ ;  /* 0x0001000003da7824 */ /* 0x020fe200078e00ff */
[----:B------:R-:W-:Y:S03]  /*71e0*/  BSSY B1, `(.L_x_100) ;  /* 0x000000b000017945 */ /* 0x000fe60003800000 */
[----:B------:R-:W-:-:S04]  /*71f0*/  FMUL R218, R218, R16 ;  /* 0x00000010dada7220 */ /* 0x000fc80000400000 */
[----:B------:R-:W-:-:S05]  /*7200*/  FFMA R218, R220, R2, R218 ;  /* 0x00000002dcda7223 */ /* 0x000fca00000000da */
[----:B------:R-:W-:-:S04]  /*7210*/  F2FP.BF16.F32.PACK_AB R218, RZ, R218 ;  /* 0x000000daffda723e */ /* 0x000fc800000010ff */
[----:B------:R-:W-:Y:S01]  /*7220*/  PRMT R220, R218, 0x7610, R220 ;  /* 0x00007610dadc7816 */ /* 0x000fe200000000dc */
[----:B---3--:R-:W-:Y:S02]  /*7230*/  IMAD.MOV.U32 R218, RZ, RZ, R232 ;  /* 0x000000ffffda7224 */ /* 0x008fe400078e00e8 */
[----:B------:R-:W-:-:S05]  /*7240*/  IMAD.MOV.U32 R219, RZ, RZ, R233 ;  /* 0x000000ffffdb7224 */ /* 0x000fca00078e00e9 */
[----:B------:R3:W-:Y:S01]  /*7250*/  @P6 STG.E.U16 desc[UR46][R218.64+0x10], R220 ;  /* 0x000010dcda006986 */ /* 0x0007e2000c10152e */
[----:B------:R-:W-:-:S13]  /*7260*/  ISETP.GT.AND P6, PT, R0, 0x9, P2 ;  /* 0x000000090000780c */ /* 0x000fda00017c4270 */
[----:B---3--:R-:W-:Y:S05]  /*7270*/  @!P6 BRA `(.L_x_101) ;  /* 0x000000000004e947 */ /* 0x008fea0003800000 */
[----:B------:R3:W5:Y:S02]  /*7280*/  LDG.E.LTC128B.U16 R3, desc[UR46][R234.64+0x12] ;  /* 0x0000122eea037981 */ /* 0x000764000c1e1520 */
.L_x_101:
[----:B------:R-:W-:Y:S05]  /*7290*/  BSYNC B1 ;  /* 0x0000000000017941 */ /* 0x000fea0003800000 */
.L_x_100:
[----:B------:R4:W-:Y:S04]  /*72a0*/  STL.64 [R1+0xa8], R4 ;  /* 0x0000a80401007387 */ /* 0x0009e80000100a00 */
[----:B----4-:R-:W4:Y:S01]  /*72b0*/  LDL.LU.64 R4, [R1] ;  /* 0x0000000001047983 */ /* 0x010f220000300a00 */
[----:B-----5:R-:W-:Y:S02]  /*72c0*/  IMAD.U32 R220, R3, 0x10000, RZ ;  /* 0x0001000003dc7824 */ /* 0x020fe400078e00ff */
[----:B------:R-:W-:Y:S02]  /*72d0*/  IMAD.U32 R233, RZ, RZ, UR9 ;  /* 0x00000009ffe97e24 */ /* 0x000fe4000f8e00ff */
[----:B------:R-:W-:Y:S01]  /*72e0*/  FMUL R220, R220, R16 ;  /* 0x00000010dcdc7220 */ /* 0x000fe20000400000 */
[----:B------:R-:W-:-:S03]  /*72f0*/  IMAD.U32 R232, RZ, RZ, UR8 ;  /* 0x00000008ffe87e24 */ /* 0x000fc6000f8e00ff */
[----:B------:R-:W-:Y:S01]  /*7300*/  FFMA R220, R221, R2, R220 ;  /* 0x00000002dddc7223 */ /* 0x000fe200000000dc */
[----:B------:R-:W-:Y:S01]  /*7310*/  IMAD.U32 R221, RZ, RZ, UR8 ;  /* 0x00000008ffdd7e24 */ /* 0x000fe2000f8e00ff */
[----:B------:R-:W-:-:S03]  /*7320*/  SHF.L.U64.HI R232, R232, 0x4, R233 ;  /* 0x00000004e8e87819 */ /* 0x000fc600000102e9 */
[----:B------:R-:W-:Y:S01]  /*7330*/  F2FP.BF16.F32.PACK_AB R220, RZ, R220 ;  /* 0x000000dcffdc723e */ /* 0x000fe200000010ff */
[----:B------:R-:W-:-:S04]  /*7340*/  IMAD.SHL.U32 R221, R221, 0x10, RZ ;  /* 0x00000010dddd7824 */ /* 0x000fc800078e00ff */
[----:B------:R4:W-:Y:S02]  /*7350*/  @P6 STG.E.U16 desc[UR46][R218.64+0x12], R220 ;  /* 0x000012dcda006986 */ /* 0x0009e4000c10152e */
[----:B----4-:R-:W-:-:S04]  /*7360*/  IADD3 R220, P6, R221, R4, RZ ;  /* 0x00000004dddc7210 */ /* 0x010fc80007fde0ff */
[----:B------:R-:W-:Y:S02]  /*7370*/  IADD3.X R221, R232, R5, RZ, P6, !PT ;  /* 0x00000005e8dd7210 */ /* 0x000fe400037fe4ff */
[----:B------:R4:W5:Y:S01]  /*7380*/  LDL.LU.64 R4, [R1+0xa8] ;  /* 0x0000a80001047983 */ /* 0x0009620000300a00 */
[----:B------:R-:W-:Y:S01]  /*7390*/  ISETP.GT.AND P6, PT, R0, 0x8, P1 ;  /* 0x000000080000780c */ /* 0x000fe20000fc4270 */
[----:B------:R-:W-:-:S12]  /*73a0*/  BSSY B1, `(.L_x_102) ;  /* 0x0000003000017945 */ /* 0x000fd80003800000 */
[----:B----4-:R-:W-:Y:S05]  /*73b0*/  @!P6 BRA `(.L_x_103) ;  /* 0x000000000004e947 */ /* 0x010fea0003800000 */
[----:B------:R4:W5:Y:S02]  /*73c0*/  LDG.E.LTC128B.U16 R3, desc[UR46][R22.64+0x10] ;  /* 0x0000102e16037981 */ /* 0x000964000c1e1520 */
.L_x_103:
[----:B------:R-:W-:Y:S05]  /*73d0*/  BSYNC B1 ;  /* 0x0000000000017941 */ /* 0x000fea0003800000 */
.L_x_102:
[----:B-----5:R-:W-:Y:S01]  /*73e0*/  IMAD.U32 R232, R3, 0x10000, RZ ;  /* 0x0001000003e87824 */ /* 0x020fe200078e00ff */
[----:B------:R-:W-:Y:S03]  /*73f0*/  BSSY B1, `(.L_x_104) ;  /* 0x0000008000017945 */ /* 0x000fe60003800000 */
[----:B------:R-:W-:-:S04]  /*7400*/  FMUL R232, R232, R16 ;  /* 0x00000010e8e87220 */ /* 0x000fc80000400000 */
[----:B------:R-:W-:-:S05]  /*7410*/  FFMA R232, R222, R2, R232 ;  /* 0x00000002dee87223 */ /* 0x000fca00000000e8 */
[----:B------:R-:W-:-:S05]  /*7420*/  F2FP.BF16.F32.PACK_AB R232, RZ, R232 ;  /* 0x000000e8ffe8723e */ /* 0x000fca00000010ff */
[----:B------:R0:W-:Y:S01]  /*7430*/  @P6 STG.E.U16 desc[UR46][R220.64+0x10], R232 ;  /* 0x000010e8dc006986 */ /* 0x0001e2000c10152e */
[----:B------:R-:W-:-:S13]  /*7440*/  ISETP.GT.AND P6, PT, R0, 0x9, P1 ;  /* 0x000000090000780c */ /* 0x000fda0000fc4270 */
[----:B0-----:R-:W-:Y:S05]  /*7450*/  @!P6 BRA `(.L_x_105) ;  /* 0x000000000004e947 */ /* 0x001fea0003800000 */
[----:B------:R0:W5:Y:S02]  /*7460*/  LDG.E.LTC128B.U16 R3, desc[UR46][R22.64+0x12] ;  /* 0x0000122e16037981 */ /* 0x000164000c1e1520 */
.L_x_105:
[----:B------:R-:W-:Y:S05]  /*7470*/  BSYNC B1 ;  /* 0x0000000000017941 */ /* 0x000fea0003800000 */
.L_x_104:
        /* <DEDUP_REMOVED lines=9> */
.L_x_107:
[----:B------:R-:W-:Y:S05]  /*7510*/  BSYNC B1 ;  /* 0x0000000000017941 */ /* 0x000fea0003800000 */
.L_x_106:
        /* <DEDUP_REMOVED lines=9> */
.L_x_109:
[----:B------:R-:W-:Y:S05]  /*75b0*/  BSYNC B1 ;  /* 0x0000000000017941 */ /* 0x000fea0003800000 */
.L_x_108:
        /* <DEDUP_REMOVED lines=9> */
.L_x_111:
[----:B------:R-:W-:Y:S05]  /*7650*/  BSYNC B1 ;  /* 0x0000000000017941 */ /* 0x000fea0003800000 */
.L_x_110:
        /* <DEDUP_REMOVED lines=9> */
.L_x_113:
[----:B------:R-:W-:Y:S05]  /*76f0*/  BSYNC B1 ;  /* 0x0000000000017941 */ /* 0x000fea0003800000 */
.L_x_112:
        /* <DEDUP_REMOVED lines=9> */
.L_x_115:
[----:B------:R-:W-:Y:S05]  /*7790*/  BSYNC B1 ;  /* 0x0000000000017941 */ /* 0x000fea0003800000 */
.L_x_114:
        /* <DEDUP_REMOVED lines=9> */
.L_x_117:
[----:B------:R-:W-:Y:S05]  /*7830*/  BSYNC B1 ;  /* 0x0000000000017941 */ /* 0x000fea0003800000 */
.L_x_116:
        /* <DEDUP_REMOVED lines=9> */
.L_x_119:
[----:B------:R-:W-:Y:S05]  /*78d0*/  BSYNC B1 ;  /* 0x0000000000017941 */ /* 0x000fea0003800000 */
.L_x_118:
        /* <DEDUP_REMOVED lines=9> */
.L_x_121:
[----:B------:R-:W-:Y:S05]  /*7970*/  BSYNC B1 ;  /* 0x0000000000017941 */ /* 0x000fea0003800000 */
.L_x_120:
[----:B-----5:R-:W-:Y:S01]  /*7980*/  SHF.L.U32 R221, R3, 0x10, RZ ;  /* 0x0000001003dd7819 */ /* 0x020fe200000006ff */
        /* <DEDUP_REMOVED lines=8> */
.L_x_123:
[----:B------:R-:W-:Y:S05]  /*7a10*/  BSYNC B1 ;  /* 0x0000000000017941 */ /* 0x000fea0003800000 */
.L_x_122:
        /* <DEDUP_REMOVED lines=9> */
.L_x_125:
[----:B------:R-:W-:Y:S05]  /*7ab0*/  BSYNC B1 ;  /* 0x0000000000017941 */ /* 0x000fea0003800000 */
.L_x_124:
        /* <DEDUP_REMOVED lines=9> */
.L_x_127:
[----:B------:R-:W-:Y:S05]  /*7b50*/  BSYNC B1 ;  /* 0x0000000000017941 */ /* 0x000fea0003800000 */
.L_x_126:
        /* <DEDUP_REMOVED lines=9> */
.L_x_129:
[----:B------:R-:W-:Y:S05]  /*7bf0*/  BSYNC B1 ;  /* 0x0000000000017941 */ /* 0x000fea0003800000 */
.L_x_128:
        /* <DEDUP_REMOVED lines=9> */
.L_x_131:
[----:B------:R-:W-:Y:S05]  /*7c90*/  BSYNC B1 ;  /* 0x0000000000017941 */ /* 0x000fea0003800000 */
.L_x_130:
        /* <DEDUP_REMOVED lines=9> */
.L_x_133:
[----:B------:R-:W-:Y:S05]  /*7d30*/  BSYNC B1 ;  /* 0x0000000000017941 */ /* 0x000fea0003800000 */
.L_x_132:
        /* <DEDUP_REMOVED lines=9> */
.L_x_135:
[----:B------:R-:W-:Y:S05]  /*7dd0*/  BSYNC B1 ;  /* 0x0000000000017941 */ /* 0x000fea0003800000 */
.L_x_134:
        /* <DEDUP_REMOVED lines=9> */
.L_x_137:
[----:B------:R-:W-:Y:S05]  /*7e70*/  BSYNC B1 ;  /* 0x0000000000017941 */ /* 0x000fea0003800000 */
.L_x_136:
        /* <DEDUP_REMOVED lines=9> */
.L_x_139:
[----:B------:R-:W-:Y:S05]  /*7f10*/  BSYNC B1 ;  /* 0x0000000000017941 */ /* 0x000fea0003800000 */
.L_x_138:
        /* <DEDUP_REMOVED lines=9> */
.L_x_141:
[----:B------:R-:W-:Y:S05]  /*7fb0*/  BSYNC B1 ;  /* 0x0000000000017941 */ /* 0x000fea0003800000 */
.L_x_140:
        /* <DEDUP_REMOVED lines=9> */
.L_x_143:
[----:B------:R-:W-:Y:S05]  /*8050*/  BSYNC B1 ;  /* 0x0000000000017941 */ /* 0x000fea0003800000 */
.L_x_142:
        /* <DEDUP_REMOVED lines=9> */
.L_x_145:
[----:B------:R-:W-:Y:S05]  /*80f0*/  BSYNC B1 ;  /* 0x0000000000017941 */ /* 0x000fea0003800000 */
.L_x_144:
        /* <DEDUP_REMOVED lines=9> */
.L_x_147:
[----:B------:R-:W-:Y:S05]  /*8190*/  BSYNC B1 ;  /* 0x0000000000017941 */ /* 0x000fea0003800000 */
.L_x_146:
        /* <DEDUP_REMOVED lines=9> */
.L_x_149:
[----:B------:R-:W-:Y:S05]  /*8230*/  BSYNC B1 ;  /* 0x0000000000017941 */ /* 0x000fea0003800000 */
.L_x_148:
        /* <DEDUP_REMOVED lines=9> */
.L_x_151:
[----:B------:R-:W-:Y:S05]  /*82d0*/  BSYNC B1 ;  /* 0x0000000000017941 */ /* 0x000fea0003800000 */
.L_x_150:
        /* <DEDUP_REMOVED lines=9> */
.L_x_153:
[----:B------:R-:W-:Y:S05]  /*8370*/  BSYNC B1 ;  /* 0x0000000000017941 */ /* 0x000fea0003800000 */
.L_x_152:
        /* <DEDUP_REMOVED lines=9> */
.L_x_155:
[----:B------:R-:W-:Y:S05]  /*8410*/  BSYNC B1 ;  /* 0x0000000000017941 */ /* 0x000fea0003800000 */
.L_x_154:
        /* <DEDUP_REMOVED lines=9> */
.L_x_157:
[----:B------:R-:W-:Y:S05]  /*84b0*/  BSYNC B1 ;  /* 0x0000000000017941 */ /* 0x000fea0003800000 */
.L_x_156:
        /* <DEDUP_REMOVED lines=9> */
.L_x_159:
[----:B------:R-:W-:Y:S05]  /*8550*/  BSYNC B1 ;  /* 0x0000000000017941 */ /* 0x000fea0003800000 */
.L_x_158:
        /* <DEDUP_REMOVED lines=9> */
.L_x_161:
[----:B------:R-:W-:Y:S05]  /*85f0*/  BSYNC B1 ;  /* 0x0000000000017941 */ /* 0x000fea0003800000 */
.L_x_160:
        /* <DEDUP_REMOVED lines=9> */
.L_x_163:
[----:B------:R-:W-:Y:S05]  /*8690*/  BSYNC B1 ;  /* 0x0000000000017941 */ /* 0x000fea0003800000 */
.L_x_162:
        /* <DEDUP_REMOVED lines=9> */
.L_x_165:
[----:B------:R-:W-:Y:S05]  /*8730*/  BSYNC B1 ;  /* 0x0000000000017941 */ /* 0x000fea0003800000 */
.L_x_164:
        /* <DEDUP_REMOVED lines=9> */
.L_x_167:
[----:B------:R-:W-:Y:S05]  /*87d0*/  BSYNC B1 ;  /* 0x0000000000017941 */ /* 0x000fea0003800000 */
.L_x_166:
        /* <DEDUP_REMOVED lines=9> */
.L_x_169:
[----:B------:R-:W-:Y:S05]  /*8870*/  BSYNC B1 ;  /* 0x0000000000017941 */ /* 0x000fea0003800000 */
.L_x_168:
        /* <DEDUP_REMOVED lines=9> */
.L_x_171:
[----:B------:R-:W-:Y:S05]  /*8910*/  BSYNC B1 ;  /* 0x0000000000017941 */ /* 0x000fea0003800000 */
.L_x_170:
        /* <DEDUP_REMOVED lines=9> */
.L_x_173:
[----:B------:R-:W-:Y:S05]  /*89b0*/  BSYNC B1 ;  /* 0x0000000000017941 */ /* 0x000fea0003800000 */
.L_x_172:
        /* <DEDUP_REMOVED lines=9> */
.L_x_175:
[----:B------:R-:W-:Y:S05]  /*8a50*/  BSYNC B1 ;  /* 0x0000000000017941 */ /* 0x000fea0003800000 */
.L_x_174:
        /* <DEDUP_REMOVED lines=9> */
.L_x_177:
[----:B------:R-:W-:Y:S05]  /*8af0*/  BSYNC B1 ;  /* 0x0000000000017941 */ /* 0x000fea0003800000 */
.L_x_176:
        /* <DEDUP_REMOVED lines=9> */
.L_x_179:
[----:B------:R-:W-:Y:S05]  /*8b90*/  BSYNC B1 ;  /* 0x0000000000017941 */ /* 0x000fea0003800000 */
.L_x_178:
        /* <DEDUP_REMOVED lines=9> */
.L_x_181:
[----:B------:R-:W-:Y:S05]  /*8c30*/  BSYNC B1 ;  /* 0x0000000000017941 */ /* 0x000fea0003800000 */
.L_x_180:
        /* <DEDUP_REMOVED lines=9> */
.L_x_183:
[----:B------:R-:W-:Y:S05]  /*8cd0*/  BSYNC B1 ;  /* 0x0000000000017941 */ /* 0x000fea0003800000 */
.L_x_182:
        /* <DEDUP_REMOVED lines=9> */
.L_x_185:
[----:B------:R-:W-:Y:S05]  /*8d70*/  BSYNC B1 ;  /* 0x0000000000017941 */ /* 0x000fea0003800000 */
.L_x_184:
        /* <DEDUP_REMOVED lines=9> */
.L_x_187:
[----:B------:R-:W-:Y:S05]  /*8e10*/  BSYNC B1 ;  /* 0x0000000000017941 */ /* 0x000fea0003800000 */
.L_x_186:
        /* <DEDUP_REMOVED lines=9> */
.L_x_189:
[----:B------:R-:W-:Y:S05]  /*8eb0*/  BSYNC B1 ;  /* 0x0000000000017941 */ /* 0x000fea0003800000 */
.L_x_188:
        /* <DEDUP_REMOVED lines=9> */
.L_x_191:
[----:B------:R-:W-:Y:S05]  /*8f50*/  BSYNC B1 ;  /* 0x0000000000017941 */ /* 0x000fea0003800000 */
.L_x_190:
[----:B-----5:R-:W-:Y:S01]  /*8f60*/  IMAD.U32 R169, R3, 0x10000, RZ ;  /* 0x0001000003a97824 */ /* 0x020fe200078e00ff */
[----:B------:R-:W-:Y:S01]  /*8f70*/  BSSY B1, `(.L_x_192) ;  /* 0x000000b000017945 */ /* 0x000fe20003800000 */
[----:B------:R-:W-:Y:S02]  /*8f80*/  @P6 IMAD.MOV.U32 R168, RZ, RZ, R216 ;  /* 0x000000ffffa86224 */ /* 0x000fe400078e00d8 */
[----:B------:R-:W-:-:S04]  /*8f90*/  FMUL R169, R169, R16 ;  /* 0x00000010a9a97220 */ /* 0x000fc80000400000 */
[----:B------:R-:W-:-:S05]  /*8fa0*/  FFMA R169, R170, R2, R169 ;  /* 0x00000002aaa97223 */ /* 0x000fca00000000a9 */
[----:B------:R-:W-:-:S04]  /*8fb0*/  F2FP.BF16.F32.PACK_AB R169, RZ, R169 ;  /* 0x000000a9ffa9723e */ /* 0x000fc800000010ff */
[----:B------:R-:W-:Y:S01]  /*8fc0*/  PRMT R170, R169, 0x7610, R170 ;  /* 0x00007610a9aa7816 */ /* 0x000fe200000000aa */
[----:B------:R-:W-:-:S05]  /*8fd0*/  @P6 IMAD.MOV.U32 R169, RZ, RZ, R217 ;  /* 0x000000ffffa96224 */ /* 0x000fca00078e00d9 */
[----:B------:R0:W-:Y:S01]  /*8fe0*/  @P6 STG.E.U16 desc[UR46][R168.64+0x40], R170 ;  /* 0x000040aaa8006986 */ /* 0x0001e2000c10152e */
[----:B------:R-:W-:-:S13]  /*8ff0*/  ISETP.GT.AND P6, PT, R0, 0x21, P1 ;  /* 0x000000210000780c */ /* 0x000fda0000fc4270 */
[----:B0-----:R-:W-:Y:S05]  /*9000*/  @!P6 BRA `(.L_x_193) ;  /* 0x000000000004e947 */ /* 0x001fea0003800000 */
[----:B------:R0:W5:Y:S02]  /*9010*/  LDG.E.LTC128B.U16 R3, desc[UR46][R22.64+0x42] ;  /* 0x0000422e16037981 */ /* 0x000164000c1e1520 */
.L_x_193:
[----:B------:R-:W-:Y:S05]  /*9020*/  BSYNC B1 ;  /* 0x0000000000017941 */ /* 0x000fea0003800000 */
.L_x_192:
[----:B-----5:R-:W-:Y:S01]  /*9030*/  IMAD.U32 R169, R3, 0x10000, RZ ;  /* 0x0001000003a97824 */ /* 0x020fe200078e00ff */
[----:B------:R-:W-:Y:S03]  /*9040*/  BSSY B1, `(.L_x_194) ;  /* 0x000000b000017945 */ /* 0x000fe60003800000 */
[----:B------:R-:W-:Y:S01]  /*9050*/  FMUL R168, R169, R16 ;  /* 0x00000010a9a87220 */ /* 0x000fe20000400000 */
[----:B------:R-:W-:-:S03]  /*9060*/  @P6 MOV R169, R217 ;  /* 0x000000d900a96202 */ /* 0x000fc60000000f00 */
        /* <DEDUP_REMOVED lines=8> */
.L_x_195:
[----:B------:R-:W-:Y:S05]  /*90f0*/  BSYNC B1 ;  /* 0x0000000000017941 */ /* 0x000fea0003800000 */
.L_x_194:
        /* <DEDUP_REMOVED lines=9> */
.L_x_197:
[----:B------:R-:W-:Y:S05]  /*9190*/  BSYNC B1 ;  /* 0x0000000000017941 */ /* 0x000fea0003800000 */
.L_x_196:
        /* <DEDUP_REMOVED lines=9> */
.L_x_199:
[----:B------:R-:W-:Y:S05]  /*9230*/  BSYNC B1 ;  /* 0x0000000000017941 */ /* 0x000fea0003800000 */
.L_x_198:
        /* <DEDUP_REMOVED lines=12> */
.L_x_201:
[----:B------:R-:W-:Y:S05]  /*9300*/  BSYNC B1 ;  /* 0x0000000000017941 */ /* 0x000fea0003800000 */
.L_x_200:
[----:B-----5:R-:W-:Y:S01]  /*9310*/  IMAD.U32 R169, R3, 0x10000, RZ ;  /* 0x0001000003a97824 */ /* 0x020fe200078e00ff */
[----:B------:R-:W-:Y:S03]  /*9320*/  BSSY B1, `(.L_x_202) ;  /* 0x000000b000017945 */ /* 0x000fe60003800000 */
[----:B------:R-:W-:Y:S01]  /*9330*/  FMUL R168, R169, R16 ;  /* 0x00000010a9a87220 */ /* 0x000fe20000400000 */
[----:B------:R-:W-:-:S03]  /*9340*/  @P6 IMAD.MOV.U32 R169, RZ, RZ, R217 ;  /* 0x000000ffffa96224 */ /* 0x000fc600078e00d9 */
        /* <DEDUP_REMOVED lines=8> */
.L_x_203:
[----:B------:R-:W-:Y:S05]  /*93d0*/  BSYNC B1 ;  /* 0x0000000000017941 */ /* 0x000fea0003800000 */
.L_x_202:
        /* <DEDUP_REMOVED lines=9> */
.L_x_205:
[----:B------:R-:W-:Y:S05]  /*9470*/  BSYNC B1 ;  /* 0x0000000000017941 */ /* 0x000fea0003800000 */
.L_x_204:
        /* <DEDUP_REMOVED lines=9> */
.L_x_207:
[----:B------:R-:W-:Y:S05]  /*9510*/  BSYNC B1 ;  /* 0x0000000000017941 */ /* 0x000fea0003800000 */
.L_x_206:
        /* <DEDUP_REMOVED lines=12> */
.L_x_209:
[----:B------:R-:W-:Y:S05]  /*95e0*/  BSYNC B1 ;  /* 0x0000000000017941 */ /* 0x000fea0003800000 */
.L_x_208:
        /* <DEDUP_REMOVED lines=12> */
.L_x_211:
[----:B------:R-:W-:Y:S05]  /*96b0*/  BSYNC B1 ;  /* 0x0000000000017941 */ /* 0x000fea0003800000 */
.L_x_210:
        /* <DEDUP_REMOVED lines=9> */
.L_x_213:
[----:B------:R-:W-:Y:S05]  /*9750*/  BSYNC B1 ;  /* 0x0000000000017941 */ /* 0x000fea0003800000 */
.L_x_212:
        /* <DEDUP_REMOVED lines=9> */
.L_x_215:
[----:B------:R-:W-:Y:S05]  /*97f0*/  BSYNC B1 ;  /* 0x0000000000017941 */ /* 0x000fea0003800000 */
.L_x_214:
[----:B-----5:R-:W-:Y:S01]  /*9800*/  IMAD.U32 R169, R3, 0x10000, RZ ;  /* 0x0001000003a97824 */ /* 0x020fe200078e00ff */
[----:B------:R-:W-:Y:S01]  /*9810*/  @P6 MOV R168, R216 ;  /* 0x000000d800a86202 */ /* 0x000fe20000000f00 */
[----:B------:R-:W-:Y:S02]  /*9820*/  BSSY B1, `(.L_x_216) ;  /* 0x000000a000017945 */ /* 0x000fe40003800000 */
        /* <DEDUP_REMOVED lines=9> */
.L_x_217:
[----:B------:R-:W-:Y:S05]  /*98c0*/  BSYNC B1 ;  /* 0x0000000000017941 */ /* 0x000fea0003800000 */
.L_x_216:
        /* <DEDUP_REMOVED lines=12> */
.L_x_219:
[----:B------:R-:W-:Y:S05]  /*9990*/  BSYNC B1 ;  /* 0x0000000000017941 */ /* 0x000fea0003800000 */
.L_x_218:
        /* <DEDUP_REMOVED lines=9> */
.L_x_221:
[----:B------:R-:W-:Y:S05]  /*9a30*/  BSYNC B1 ;  /* 0x0000000000017941 */ /* 0x000fea0003800000 */
.L_x_220:
        /* <DEDUP_REMOVED lines=9> */
.L_x_223:
[----:B------:R-:W-:Y:S05]  /*9ad0*/  BSYNC B1 ;  /* 0x0000000000017941 */ /* 0x000fea0003800000 */
.L_x_222:
        /* <DEDUP_REMOVED lines=9> */
.L_x_225:
[----:B------:R-:W-:Y:S05]  /*9b70*/  BSYNC B1 ;  /* 0x0000000000017941 */ /* 0x000fea0003800000 */
.L_x_224:
        /* <DEDUP_REMOVED lines=9> */
.L_x_227:
[----:B------:R-:W-:Y:S05]  /*9c10*/  BSYNC B1 ;  /* 0x0000000000017941 */ /* 0x000fea0003800000 */
.L_x_226:
        /* <DEDUP_REMOVED lines=9> */
.L_x_229:
[----:B------:R-:W-:Y:S05]  /*9cb0*/  BSYNC B1 ;  /* 0x0000000000017941 */ /* 0x000fea0003800000 */
.L_x_228:
        /* <DEDUP_REMOVED lines=9> */
.L_x_231:
[----:B------:R-:W-:Y:S05]  /*9d50*/  BSYNC B1 ;  /* 0x0000000000017941 */ /* 0x000fea0003800000 */
.L_x_230:
        /* <DEDUP_REMOVED lines=9> */
.L_x_233:
[----:B------:R-:W-:Y:S05]  /*9df0*/  BSYNC B1 ;  /* 0x0000000000017941 */ /* 0x000fea0003800000 */
.L_x_232:
        /* <DEDUP_REMOVED lines=9> */
.L_x_235:
[----:B------:R-:W-:Y:S05]  /*9e90*/  BSYNC B1 ;  /* 0x0000000000017941 */ /* 0x000fea0003800000 */
.L_x_234:
        /* <DEDUP_REMOVED lines=9> */
.L_x_237:
[----:B------:R-:W-:Y:S05]  /*9f30*/  BSYNC B1 ;  /* 0x0000000000017941 */ /* 0x000fea0003800000 */
.L_x_236:
        /* <DEDUP_REMOVED lines=9> */
.L_x_239:
[----:B------:R-:W-:Y:S05]  /*9fd0*/  BSYNC B1 ;  /* 0x0000000000017941 */ /* 0x000fea0003800000 */
.L_x_238:
        /* <DEDUP_REMOVED lines=9> */
.L_x_241:
[----:B------:R-:W-:Y:S05]  /*a070*/  BSYNC B1 ;  /* 0x0000000000017941 */ /* 0x000fea0003800000 */
.L_x_240:
        /* <DEDUP_REMOVED lines=9> */
.L_x_243:
[----:B------:R-:W-:Y:S05]  /*a110*/  BSYNC B1 ;  /* 0x0000000000017941 */ /* 0x000fea0003800000 */
.L_x_242:
        /* <DEDUP_REMOVED lines=9> */
.L_x_245:
[----:B------:R-:W-:Y:S05]  /*a1b0*/  BSYNC B1 ;  /* 0x0000000000017941 */ /* 0x000fea0003800000 */
.L_x_244:
        /* <DEDUP_REMOVED lines=9> */
.L_x_247:
[----:B------:R-:W-:Y:S05]  /*a250*/  BSYNC B1 ;  /* 0x0000000000017941 */ /* 0x000fea0003800000 */
.L_x_246:
        /* <DEDUP_REMOVED lines=9> */
.L_x_249:
[----:B------:R-:W-:Y:S05]  /*a2f0*/  BSYNC B1 ;  /* 0x0000000000017941 */ /* 0x000fea0003800000 */
.L_x_248:
        /* <DEDUP_REMOVED lines=9> */
.L_x_251:
[----:B------:R-:W-:Y:S05]  /*a390*/  BSYNC B1 ;  /* 0x0000000000017941 */ /* 0x000fea0003800000 */
.L_x_250:
        /* <DEDUP_REMOVED lines=9> */
.L_x_253:
[----:B------:R-:W-:Y:S05]  /*a430*/  BSYNC B1 ;  /* 0x0000000000017941 */ /* 0x000fea0003800000 */
.L_x_252:
        /* <DEDUP_REMOVED lines=9> */
.L_x_255:
[----:B------:R-:W-:Y:S05]  /*a4d0*/  BSYNC B1 ;  /* 0x0000000000017941 */ /* 0x000fea0003800000 */
.L_x_254:
        /* <DEDUP_REMOVED lines=9> */
.L_x_257:
[----:B------:R-:W-:Y:S05]  /*a570*/  BSYNC B1 ;  /* 0x0000000000017941 */ /* 0x000fea0003800000 */
.L_x_256:
        /* <DEDUP_REMOVED lines=9> */
.L_x_259:
[----:B------:R-:W-:Y:S05]  /*a610*/  BSYNC B1 ;  /* 0x0000000000017941 */ /* 0x000fea0003800000 */
.L_x_258:
        /* <DEDUP_REMOVED lines=9> */
.L_x_261:
[----:B------:R-:W-:Y:S05]  /*a6b0*/  BSYNC B1 ;  /* 0x0000000000017941 */ /* 0x000fea0003800000 */
.L_x_260:
        /* <DEDUP_REMOVED lines=9> */
.L_x_263:
[----:B------:R-:W-:Y:S05]  /*a750*/  BSYNC B1 ;  /* 0x0000000000017941 */ /* 0x000fea0003800000 */
.L_x_262:
        /* <DEDUP_REMOVED lines=9> */
.L_x_265:
[----:B------:R-:W-:Y:S05]  /*a7f0*/  BSYNC B1 ;  /* 0x0000000000017941 */ /* 0x000fea0003800000 */
.L_x_264:
        /* <DEDUP_REMOVED lines=9> */
.L_x_267:
[----:B------:R-:W-:Y:S05]  /*a890*/  BSYNC B1 ;  /* 0x0000000000017941 */ /* 0x000fea0003800000 */
.L_x_266:
        /* <DEDUP_REMOVED lines=9> */
.L_x_269:
[----:B------:R-:W-:Y:S05]  /*a930*/  BSYNC B1 ;  /* 0x0000000000017941 */ /* 0x000fea0003800000 */
.L_x_268:
        /* <DEDUP_REMOVED lines=9> */
.L_x_271:
[----:B------:R-:W-:Y:S05]  /*a9d0*/  BSYNC B1 ;  /* 0x0000000000017941 */ /* 0x000fea0003800000 */
.L_x_270:
        /* <DEDUP_REMOVED lines=9> */
.L_x_273:
[----:B------:R-:W-:Y:S05]  /*aa70*/  BSYNC B1 ;  /* 0x0000000000017941 */ /* 0x000fea0003800000 */
.L_x_272:
        /* <DEDUP_REMOVED lines=9> */
.L_x_275:
[----:B------:R-:W-:Y:S05]  /*ab10*/  BSYNC B1 ;  /* 0x0000000000017941 */ /* 0x000fea0003800000 */
.L_x_274:
        /* <DEDUP_REMOVED lines=9> */
.L_x_277:
[----:B------:R-:W-:Y:S05]  /*abb0*/  BSYNC B1 ;  /* 0x0000000000017941 */ /* 0x000fea0003800000 */
.L_x_276:
        /* <DEDUP_REMOVED lines=9> */
.L_x_279:
[----:B------:R-:W-:Y:S05]  /*ac50*/  BSYNC B1 ;  /* 0x0000000000017941 */ /* 0x000fea0003800000 */
.L_x_278:
        /* <DEDUP_REMOVED lines=9> */
.L_x_281:
[----:B------:R-:W-:Y:S05]  /*acf0*/  BSYNC B1 ;  /* 0x0000000000017941 */ /* 0x000fea0003800000 */
.L_x_280:
        /* <DEDUP_REMOVED lines=9> */
.L_x_283:
[----:B------:R-:W-:Y:S05]  /*ad90*/  BSYNC B1 ;  /* 0x0000000000017941 */ /* 0x000fea0003800000 */
.L_x_282:
        /* <DEDUP_REMOVED lines=9> */
.L_x_285:
[----:B------:R-:W-:Y:S05]  /*ae30*/  BSYNC B1 ;  /* 0x0000000000017941 */ /* 0x000fea0003800000 */
.L_x_284:
        /* <DEDUP_REMOVED lines=9> */
.L_x_287:
[----:B------:R-:W-:Y:S05]  /*aed0*/  BSYNC B1 ;  /* 0x0000000000017941 */ /* 0x000fea0003800000 */
.L_x_286:
        /* <DEDUP_REMOVED lines=12> */
.L_x_289:
[----:B------:R-:W-:Y:S05]  /*afa0*/  BSYNC B1 ;  /* 0x0000000000017941 */ /* 0x000fea0003800000 */
.L_x_288:
        /* <DEDUP_REMOVED lines=12> */
.L_x_291:
[----:B------:R-:W-:Y:S05]  /*b070*/  BSYNC B1 ;  /* 0x0000000000017941 */ /* 0x000fea0003800000 */
.L_x_290:
        /* <DEDUP_REMOVED lines=9> */
.L_x_293:
[----:B------:R-:W-:Y:S05]  /*b110*/  BSYNC B1 ;  /* 0x0000000000017941 */ /* 0x000fea0003800000 */
.L_x_292:
        /* <DEDUP_REMOVED lines=9> */
.L_x_295:
[----:B------:R-:W-:Y:S05]  /*b1b0*/  BSYNC B1 ;  /* 0x0000000000017941 */ /* 0x000fea0003800000 */
.L_x_294:
        /* <DEDUP_REMOVED lines=12> */
.L_x_297:
[----:B------:R-:W-:Y:S05]  /*b280*/  BSYNC B1 ;  /* 0x0000000000017941 */ /* 0x000fea0003800000 */
.L_x_296:
[----:B-----5:R-:W-:Y:S01]  /*b290*/  SHF.L.U32 R121, R3, 0x10, RZ ;  /* 0x0000001003797819 */ /* 0x020fe200000006ff */
[----:B------:R-:W-:Y:S04]  /*b2a0*/  BSSY B1, `(.L_x_298) ;  /* 0x000000b000017945 */ /* 0x000fe80003800000 */
        /* <DEDUP_REMOVED lines=10> */
.L_x_299:
[----:B------:R-:W-:Y:S05]  /*b350*/  BSYNC B1 ;  /* 0x0000000000017941 */ /* 0x000fea0003800000 */
.L_x_298:
        /* <DEDUP_REMOVED lines=9> */
.L_x_301:
[----:B------:R-:W-:Y:S05]  /*b3f0*/  BSYNC B1 ;  /* 0x0000000000017941 */ /* 0x000fea0003800000 */
.L_x_300:
        /* <DEDUP_REMOVED lines=9> */
.L_x_303:
[----:B------:R-:W-:Y:S05]  /*b490*/  BSYNC B1 ;  /* 0x0000000000017941 */ /* 0x000fea0003800000 */
.L_x_302:
        /* <DEDUP_REMOVED lines=12> */
.L_x_305:
[----:B------:R-:W-:Y:S05]  /*b560*/  BSYNC B1 ;  /* 0x0000000000017941 */ /* 0x000fea0003800000 */
.L_x_304:
        /* <DEDUP_REMOVED lines=12> */
.L_x_307:
[----:B------:R-:W-:Y:S05]  /*b630*/  BSYNC B1 ;  /* 0x0000000000017941 */ /* 0x000fea0003800000 */
.L_x_306:
        /* <DEDUP_REMOVED lines=9> */
.L_x_309:
[----:B------:R-:W-:Y:S05]  /*b6d0*/  BSYNC B1 ;  /* 0x0000000000017941 */ /* 0x000fea0003800000 */
.L_x_308:
        /* <DEDUP_REMOVED lines=9> */
.L_x_311:
[----:B------:R-:W-:Y:S05]  /*b770*/  BSYNC B1 ;  /* 0x0000000000017941 */ /* 0x000fea0003800000 */
.L_x_310:
        /* <DEDUP_REMOVED lines=12> */
.L_x_313:
[----:B------:R-:W-:Y:S05]  /*b840*/  BSYNC B1 ;  /* 0x0000000000017941 */ /* 0x000fea0003800000 */
.L_x_312:
        /* <DEDUP_REMOVED lines=12> */
.L_x_315:
[----:B------:R-:W-:Y:S05]  /*b910*/  BSYNC B1 ;  /* 0x0000000000017941 */ /* 0x000fea0003800000 */
.L_x_314:
        /* <DEDUP_REMOVED lines=9> */
.L_x_317:
[----:B------:R-:W-:Y:S05]  /*b9b0*/  BSYNC B1 ;  /* 0x0000000000017941 */ /* 0x000fea0003800000 */
.L_x_316:
        /* <DEDUP_REMOVED lines=9> */
.L_x_319:
[----:B------:R-:W-:Y:S05]  /*ba50*/  BSYNC B1 ;  /* 0x0000000000017941 */ /* 0x000fea0003800000 */
.L_x_318:
        /* <DEDUP_REMOVED lines=9> */
.L_x_321:
[----:B------:R-:W-:Y:S05]  /*baf0*/  BSYNC B1 ;  /* 0x0000000000017941 */ /* 0x000fea0003800000 */
.L_x_320:
        /* <DEDUP_REMOVED lines=9> */
.L_x_323:
[----:B------:R-:W-:Y:S05]  /*bb90*/  BSYNC B1 ;  /* 0x0000000000017941 */ /* 0x000fea0003800000 */
.L_x_322:
        /* <DEDUP_REMOVED lines=9> */
.L_x_325:
[----:B------:R-:W-:Y:S05]  /*bc30*/  BSYNC B1 ;  /* 0x0000000000017941 */ /* 0x000fea0003800000 */
.L_x_324:
        /* <DEDUP_REMOVED lines=9> */
.L_x_327:
[----:B------:R-:W-:Y:S05]  /*bcd0*/  BSYNC B1 ;  /* 0x0000000000017941 */ /* 0x000fea0003800000 */
.L_x_326:
        /* <DEDUP_REMOVED lines=9> */
.L_x_329:
[----:B------:R-:W-:Y:S05]  /*bd70*/  BSYNC B1 ;  /* 0x0000000000017941 */ /* 0x000fea0003800000 */
.L_x_328:
        /* <DEDUP_REMOVED lines=9> */
.L_x_331:
[----:B------:R-:W-:Y:S05]  /*be10*/  BSYNC B1 ;  /* 0x0000000000017941 */ /* 0x000fea0003800000 */
.L_x_330:
        /* <DEDUP_REMOVED lines=9> */
.L_x_333:
[----:B------:R-:W-:Y:S05]  /*beb0*/  BSYNC B1 ;  /* 0x0000000000017941 */ /* 0x000fea0003800000 */
.L_x_332:
        /* <DEDUP_REMOVED lines=9> */
.L_x_335:
[----:B------:R-:W-:Y:S05]  /*bf50*/  BSYNC B1 ;  /* 0x0000000000017941 */ /* 0x000fea0003800000 */
.L_x_334:
        /* <DEDUP_REMOVED lines=9> */
.L_x_337:
[----:B------:R-:W-:Y:S05]  /*bff0*/  BSYNC B1 ;  /* 0x0000000000017941 */ /* 0x000fea0003800000 */
.L_x_336:
        /* <DEDUP_REMOVED lines=9> */
.L_x_339:
[----:B------:R-:W-:Y:S05]  /*c090*/  BSYNC B1 ;  /* 0x0000000000017941 */ /* 0x000fea0003800000 */
.L_x_338:
        /* <DEDUP_REMOVED lines=9> */
.L_x_341:
[----:B------:R-:W-:Y:S05]  /*c130*/  BSYNC B1 ;  /* 0x0000000000017941 */ /* 0x000fea0003800000 */
.L_x_340:
        /* <DEDUP_REMOVED lines=9> */
.L_x_343:
[----:B------:R-:W-:Y:S05]  /*c1d0*/  BSYNC B1 ;  /* 0x0000000000017941 */ /* 0x000fea0003800000 */
.L_x_342:
        /* <DEDUP_REMOVED lines=9> */
.L_x_345:
[----:B------:R-:W-:Y:S05]  /*c270*/  BSYNC B1 ;  /* 0x0000000000017941 */ /* 0x000fea0003800000 */
.L_x_344:
        /* <DEDUP_REMOVED lines=9> */
.L_x_347:
[----:B------:R-:W-:Y:S05]  /*c310*/  BSYNC B1 ;  /* 0x0000000000017941 */ /* 0x000fea0003800000 */
.L_x_346:
        /* <DEDUP_REMOVED lines=9> */
.L_x_349:
[----:B------:R-:W-:Y:S05]  /*c3b0*/  BSYNC B1 ;  /* 0x0000000000017941 */ /* 0x000fea0003800000 */
.L_x_348:
        /* <DEDUP_REMOVED lines=9> */
.L_x_351:
[----:B------:R-:W-:Y:S05]  /*c450*/  BSYNC B1 ;  /* 0x0000000000017941 */ /* 0x000fea0003800000 */
.L_x_350:
        /* <DEDUP_REMOVED lines=9> */
.L_x_353:
[----:B------:R-:W-:Y:S05]  /*c4f0*/  BSYNC B1 ;  /* 0x0000000000017941 */ /* 0x000fea0003800000 */
.L_x_352:
        /* <DEDUP_REMOVED lines=9> */
.L_x_355:
[----:B------:R-:W-:Y:S05]  /*c590*/  BSYNC B1 ;  /* 0x0000000000017941 */ /* 0x000fea0003800000 */
.L_x_354:
        /* <DEDUP_REMOVED lines=9> */
.L_x_357:
[----:B------:R-:W-:Y:S05]  /*c630*/  BSYNC B1 ;  /* 0x0000000000017941 */ /* 0x000fea0003800000 */
.L_x_356:
        /* <DEDUP_REMOVED lines=9> */
.L_x_359:
[----:B------:R-:W-:Y:S05]  /*c6d0*/  BSYNC B1 ;  /* 0x0000000000017941 */ /* 0x000fea0003800000 */
.L_x_358:
        /* <DEDUP_REMOVED lines=9> */
.L_x_361:
[----:B------:R-:W-:Y:S05]  /*c770*/  BSYNC B1 ;  /* 0x0000000000017941 */ /* 0x000fea0003800000 */
.L_x_360:
        /* <DEDUP_REMOVED lines=9> */
.L_x_363:
[----:B------:R-:W-:Y:S05]  /*c810*/  BSYNC B1 ;  /* 0x0000000000017941 */ /* 0x000fea0003800000 */
.L_x_362:
        /* <DEDUP_REMOVED lines=9> */
.L_x_365:
[----:B------:R-:W-:Y:S05]  /*c8b0*/  BSYNC B1 ;  /* 0x0000000000017941 */ /* 0x000fea0003800000 */
.L_x_364:
        /* <DEDUP_REMOVED lines=9> */
.L_x_367:
[----:B------:R-:W-:Y:S05]  /*c950*/  BSYNC B1 ;  /* 0x0000000000017941 */ /* 0x000fea0003800000 */
.L_x_366:
        /* <DEDUP_REMOVED lines=9> */
.L_x_369:
[----:B------:R-:W-:Y:S05]  /*c9f0*/  BSYNC B1 ;  /* 0x0000000000017941 */ /* 0x000fea0003800000 */
.L_x_368:
        /* <DEDUP_REMOVED lines=9> */
.L_x_371:
[----:B------:R-:W-:Y:S05]  /*ca90*/  BSYNC B1 ;  /* 0x0000000000017941 */ /* 0x000fea0003800000 */
.L_x_370:
        /* <DEDUP_REMOVED lines=9> */
.L_x_373:
[----:B------:R-:W-:Y:S05]  /*cb30*/  BSYNC B1 ;  /* 0x0000000000017941 */ /* 0x000fea0003800000 */
.L_x_372:
        /* <DEDUP_REMOVED lines=9> */
.L_x_375:
[----:B------:R-:W-:Y:S05]  /*cbd0*/  BSYNC B1 ;  /* 0x0000000000017941 */ /* 0x000fea0003800000 */
.L_x_374:
        /* <DEDUP_REMOVED lines=9> */
.L_x_377:
[----:B------:R-:W-:Y:S05]  /*cc70*/  BSYNC B1 ;  /* 0x0000000000017941 */ /* 0x000fea0003800000 */
.L_x_376:
        /* <DEDUP_REMOVED lines=9> */
.L_x_379:
[----:B------:R-:W-:Y:S05]  /*cd10*/  BSYNC B1 ;  /* 0x0000000000017941 */ /* 0x000fea0003800000 */
.L_x_378:
        /* <DEDUP_REMOVED lines=9> */
.L_x_381:
[----:B------:R-:W-:Y:S05]  /*cdb0*/  BSYNC B1 ;  /* 0x0000000000017941 */ /* 0x000fea0003800000 */
.L_x_380:
        /* <DEDUP_REMOVED lines=9> */
.L_x_383:
[----:B------:R-:W-:Y:S05]  /*ce50*/  BSYNC B1 ;  /* 0x0000000000017941 */ /* 0x000fea0003800000 */
.L_x_382:
        /* <DEDUP_REMOVED lines=12> */
.L_x_385:
[----:B------:R-:W-:Y:S05]  /*cf20*/  BSYNC B1 ;  /* 0x0000000000017941 */ /* 0x000fea0003800000 */
.L_x_384:
        /* <DEDUP_REMOVED lines=12> */
.L_x_387:
[----:B------:R-:W-:Y:S05]  /*cff0*/  BSYNC B1 ;  /* 0x0000000000017941 */ /* 0x000fea0003800000 */
.L_x_386:
        /* <DEDUP_REMOVED lines=9> */
.L_x_389:
[----:B------:R-:W-:Y:S05]  /*d090*/  BSYNC B1 ;  /* 0x0000000000017941 */ /* 0x000fea0003800000 */
.L_x_388:
        /* <DEDUP_REMOVED lines=9> */
.L_x_391:
[----:B------:R-:W-:Y:S05]  /*d130*/  BSYNC B1 ;  /* 0x0000000000017941 */ /* 0x000fea0003800000 */
.L_x_390:
        /* <DEDUP_REMOVED lines=12> */
.L_x_393:
[----:B------:R-:W-:Y:S05]  /*d200*/  BSYNC B1 ;  /* 0x0000000000017941 */ /* 0x000fea0003800000 */
.L_x_392:
        /* <DEDUP_REMOVED lines=12> */
.L_x_395:
[----:B------:R-:W-:Y:S05]  /*d2d0*/  BSYNC B1 ;  /* 0x0000000000017941 */ /* 0x000fea0003800000 */
.L_x_394:
        /* <DEDUP_REMOVED lines=9> */
.L_x_397:
[----:B------:R-:W-:Y:S05]  /*d370*/  BSYNC B1 ;  /* 0x0000000000017941 */ /* 0x000fea0003800000 */
.L_x_396:
        /* <DEDUP_REMOVED lines=9> */
.L_x_399:
[----:B------:R-:W-:Y:S05]  /*d410*/  BSYNC B1 ;  /* 0x0000000000017941 */ /* 0x000fea0003800000 */
.L_x_398:
        /* <DEDUP_REMOVED lines=12> */
.L_x_401:
[----:B------:R-:W-:Y:S05]  /*d4e0*/  BSYNC B1 ;  /* 0x0000000000017941 */ /* 0x000fea0003800000 */
.L_x_400:
        /* <DEDUP_REMOVED lines=12> */
.L_x_403:
[----:B------:R-:W-:Y:S05]  /*d5b0*/  BSYNC B1 ;  /* 0x0000000000017941 */ /* 0x000fea0003800000 */
.L_x_402:
        /* <DEDUP_REMOVED lines=9> */
.L_x_405:
[----:B------:R-:W-:Y:S05]  /*d650*/  BSYNC B1 ;  /* 0x0000000000017941 */ /* 0x000fea0003800000 */
.L_x_404:
        /* <DEDUP_REMOVED lines=9> */
.L_x_407:
[----:B------:R-:W-:Y:S05]  /*d6f0*/  BSYNC B1 ;  /* 0x0000000000017941 */ /* 0x000fea0003800000 */
.L_x_406:
        /* <DEDUP_REMOVED lines=12> */
.L_x_409:
[----:B------:R-:W-:Y:S05]  /*d7c0*/  BSYNC B1 ;  /* 0x0000000000017941 */ /* 0x000fea0003800000 */
.L_x_408:
        /* <DEDUP_REMOVED lines=12> */
.L_x_411:
[----:B------:R-:W-:Y:S05]  /*d890*/  BSYNC B1 ;  /* 0x0000000000017941 */ /* 0x000fea0003800000 */
.L_x_410:
        /* <DEDUP_REMOVED lines=9> */
.L_x_413:
[----:B------:R-:W-:Y:S05]  /*d930*/  BSYNC B1 ;  /* 0x0000000000017941 */ /* 0x000fea0003800000 */
.L_x_412:
        /* <DEDUP_REMOVED lines=9> */
.L_x_415:
[----:B------:R-:W-:Y:S05]  /*d9d0*/  BSYNC B1 ;  /* 0x0000000000017941 */ /* 0x000fea0003800000 */
.L_x_414:
        /* <DEDUP_REMOVED lines=9> */
.L_x_417:
[----:B------:R-:W-:Y:S05]  /*da70*/  BSYNC B1 ;  /* 0x0000000000017941 */ /* 0x000fea0003800000 */
.L_x_416:
        /* <DEDUP_REMOVED lines=9> */
.L_x_419:
[----:B------:R-:W-:Y:S05]  /*db10*/  BSYNC B1 ;  /* 0x0000000000017941 */ /* 0x000fea0003800000 */
.L_x_418:
        /* <DEDUP_REMOVED lines=9> */
.L_x_421:
[----:B------:R-:W-:Y:S05]  /*dbb0*/  BSYNC B1 ;  /* 0x0000000000017941 */ /* 0x000fea0003800000 */
.L_x_420:
        /* <DEDUP_REMOVED lines=9> */
.L_x_423:
[----:B------:R-:W-:Y:S05]  /*dc50*/  BSYNC B1 ;  /* 0x0000000000017941 */ /* 0x000fea0003800000 */
.L_x_422:
        /* <DEDUP_REMOVED lines=9> */
.L_x_425:
[----:B------:R-:W-:Y:S05]  /*dcf0*/  BSYNC B1 ;  /* 0x0000000000017941 */ /* 0x000fea0003800000 */
.L_x_424:
        /* <DEDUP_REMOVED lines=9> */
.L_x_427:
[----:B------:R-:W-:Y:S05]  /*dd90*/  BSYNC B1 ;  /* 0x0000000000017941 */ /* 0x000fea0003800000 */
.L_x_426:
        /* <DEDUP_REMOVED lines=9> */
.L_x_429:
[----:B------:R-:W-:Y:S05]  /*de30*/  BSYNC B1 ;  /* 0x0000000000017941 */ /* 0x000fea0003800000 */
.L_x_428:
        /* <DEDUP_REMOVED lines=9> */
.L_x_431:
[----:B------:R-:W-:Y:S05]  /*ded0*/  BSYNC B1 ;  /* 0x0000000000017941 */ /* 0x000fea0003800000 */
.L_x_430:
        /* <DEDUP_REMOVED lines=9> */
.L_x_433:
[----:B------:R-:W-:Y:S05]  /*df70*/  BSYNC B1 ;  /* 0x0000000000017941 */ /* 0x000fea0003800000 */
.L_x_432:
        /* <DEDUP_REMOVED lines=9> */
.L_x_435:
[----:B------:R-:W-:Y:S05]  /*e010*/  BSYNC B1 ;  /* 0x0000000000017941 */ /* 0x000fea0003800000 */
.L_x_434:
[----:B-----5:R-:W-:Y:S01]  /*e020*/  IMAD.U32 R57, R3, 0x10000, RZ ;  /* 0x0001000003397824 */ /* 0x020fe200078e00ff */
[----:B------:R-:W-:Y:S01]  /*e030*/  ISETP.GT.AND P0, PT, R0, 0x99, P0 ;  /* 0x000000990000780c */ /* 0x000fe20000704270 */
[----:B------:R-:W-:Y:S02]  /*e040*/  BSSY B1, `(.L_x_436) ;  /* 0x0000007000017945 */ /* 0x000fe40003800000 */
[----:B------:R-:W-:-:S04]  /*e050*/  FMUL R57, R57, R16 ;  /* 0x0000001039397220 */ /* 0x000fc80000400000 */
[----:B------:R-:W-:-:S05]  /*e060*/  FFMA R57, R68, R2, R57 ;  /* 0x0000000244397223 */ /* 0x000fca0000000039 */
[----:B------:R-:W-:-:S05]  /*e070*/  F2FP.BF16.F32.PACK_AB R57, RZ, R57 ;  /* 0x00000039ff39723e */ /* 0x000fca00000010ff */
[----:B------:R0:W-:Y:S01]  /*e080*/  @P6 STG.E.U16 desc[UR46][R4.64+0x130], R57 ;  /* 0x0001303904006986 */ /* 0x0001e2000c10152e */
[----:B------:R-:W-:Y:S05]  /*e090*/  @!P0 BRA `(.L_x_437) ;  /* 0x0000000000048947 */ /* 0x000fea0003800000 */
[----:B------:R0:W5:Y:S02]  /*e0a0*/  LDG.E.LTC128B.U16 R3, desc[UR46][R20.64+0x132] ;  /* 0x0001322e14037981 */ /* 0x000164000c1e1520 */
.L_x_437:
[----:B------:R-:W-:Y:S05]  /*e0b0*/  BSYNC B1 ;  /* 0x0000000000017941 */ /* 0x000fea0003800000 */
.L_x_436:
[----:B0----5:R-:W-:Y:S01]  /*e0c0*/  IMAD.U32 R21, R3, 0x10000, RZ ;  /* 0x0001000003157824 */ /* 0x021fe200078e00ff */
        /* <DEDUP_REMOVED lines=8> */
.L_x_439:
[----:B------:R-:W-:Y:S05]  /*e150*/  BSYNC B1 ;  /* 0x0000000000017941 */ /* 0x000fea0003800000 */
.L_x_438:
[----:B0----5:R-:W-:Y:S01]  /*e160*/  IMAD.U32 R5, R3, 0x10000, RZ ;  /* 0x0001000003057824 */ /* 0x021fe200078e00ff */
[----:B------:R-:W-:Y:S01]  /*e170*/  ISETP.GT.AND P5, PT, R0, 0x99, P5 ;  /* 0x000000990000780c */ /* 0x000fe20002fa4270 */
[----:B------:R-:W-:Y:S01]  /*e180*/  @P6 IMAD.MOV.U32 R4, RZ, RZ, R6 ;  /* 0x000000ffff046224 */ /* 0x000fe200078e0006 */
[----:B------:R-:W-:Y:S01]  /*e190*/  BSSY B1, `(.L_x_440) ;  /* 0x0000009000017945 */ /* 0x000fe20003800000 */
[----:B------:R-:W-:-:S04]  /*e1a0*/  FMUL R5, R5, R16 ;  /* 0x0000001005057220 */ /* 0x000fc80000400000 */
[----:B------:R-:W-:-:S05]  /*e1b0*/  FFMA R5, R70, R2, R5 ;  /* 0x0000000246057223 */ /* 0x000fca0000000005 */
[----:B------:R-:W-:-:S04]  /*e1c0*/  F2FP.BF16.F32.PACK_AB R5, RZ, R5 ;  /* 0x00000005ff05723e */ /* 0x000fc800000010ff */
[----:B------:R-:W-:Y:S01]  /*e1d0*/  PRMT R20, R5, 0x7610, R20 ;  /* 0x0000761005147816 */ /* 0x000fe20000000014 */
[----:B------:R-:W-:-:S05]  /*e1e0*/  @P6 IMAD.MOV.U32 R5, RZ, RZ, R7 ;  /* 0x000000ffff056224 */ /* 0x000fca00078e0007 */
[----:B------:R0:W-:Y:S01]  /*e1f0*/  @P6 STG.E.U16 desc[UR46][R4.64+0x130], R20 ;  /* 0x0001301404006986 */ /* 0x0001e2000c10152e */
[----:B------:R-:W-:Y:S05]  /*e200*/  @!P5 BRA `(.L_x_441) ;  /* 0x000000000004d947 */ /* 0x000fea0003800000 */
[----:B------:R0:W5:Y:S02]  /*e210*/  LDG.E.LTC128B.U16 R3, desc[UR46][R18.64+0x132] ;  /* 0x0001322e12037981 */ /* 0x000164000c1e1520 */
.L_x_441:
[----:B------:R-:W-:Y:S05]  /*e220*/  BSYNC B1 ;  /* 0x0000000000017941 */ /* 0x000fea0003800000 */
.L_x_440:
[----:B0----5:R-:W-:Y:S01]  /*e230*/  SHF.L.U32 R5, R3, 0x10, RZ ;  /* 0x0000001003057819 */ /* 0x021fe200000006ff */
[----:B------:R-:W-:Y:S01]  /*e240*/  BSSY B1, `(.L_x_442) ;  /* 0x0000008000017945 */ /* 0x000fe20003800000 */
[----:B------:R-:W-:-:S03]  /*e250*/  ISETP.GT.AND P0, PT, R0, 0x80, P4 ;  /* 0x000000800000780c */ /* 0x000fc60002704270 */
[----:B------:R-:W-:-:S04]  /*e260*/  FMUL R4, R5, R16 ;  /* 0x0000001005047220 */ /* 0x000fc80000400000 */
[----:B------:R-:W-:-:S05]  /*e270*/  FFMA R4, R71, R2, R4 ;  /* 0x0000000247047223 */ /* 0x000fca0000000004 */
[----:B------:R-:W-:-:S05]  /*e280*/  F2FP.BF16.F32.PACK_AB R4, RZ, R4 ;  /* 0x00000004ff04723e */ /* 0x000fca00000010ff */
[----:B------:R0:W-:Y:S01]  /*e290*/  @P5 STG.E.U16 desc[UR46][R6.64+0x132], R4 ;  /* 0x0001320406005986 */ /* 0x0001e2000c10152e */
[----:B------:R-:W-:Y:S05]  /*e2a0*/  @!P0 BRA `(.L_x_443) ;  /* 0x0000000000048947 */ /* 0x000fea0003800000 */
[----:B------:R0:W5:Y:S02]  /*e2b0*/  LDG.E.LTC128B.U16 R3, desc[UR46][R8.64+0x100] ;  /* 0x0001002e08037981 */ /* 0x000164000c1e1520 */
.L_x_443:
[----:B------:R-:W-:Y:S05]  /*e2c0*/  BSYNC B1 ;  /* 0x0000000000017941 */ /* 0x000fea0003800000 */
.L_x_442:
        /* <DEDUP_REMOVED lines=9> */
.L_x_445:
[----:B------:R-:W-:Y:S05]  /*e360*/  BSYNC B1 ;  /* 0x0000000000017941 */ /* 0x000fea0003800000 */
.L_x_444:
        /* <DEDUP_REMOVED lines=9> */
.L_x_447:
[----:B------:R-:W-:Y:S05]  /*e400*/  BSYNC B1 ;  /* 0x0000000000017941 */ /* 0x000fea0003800000 */
.L_x_446:
[----:B-----5:R-:W-:Y:S01]  /*e410*/  IMAD.U32 R5, R3, 0x10000, RZ ;  /* 0x0001000003057824 */ /* 0x020fe200078e00ff */
[----:B------:R-:W-:Y:S01]  /*e420*/  ISETP.GT.AND P5, PT, R0, 0x81, P3 ;  /* 0x000000810000780c */ /* 0x000fe20001fa4270 */
[----:B0-----:R-:W-:Y:S01]  /*e430*/  @P0 IMAD.MOV.U32 R4, RZ, RZ, R14 ;  /* 0x000000ffff040224 */ /* 0x001fe200078e000e */
        /* <DEDUP_REMOVED lines=9> */
.L_x_449:
[----:B------:R-:W-:Y:S05]  /*e4d0*/  BSYNC B1 ;  /* 0x0000000000017941 */ /* 0x000fea0003800000 */
.L_x_448:
[----:B0----5:R-:W-:Y:S01]  /*e4e0*/  IMAD.U32 R5, R3, 0x10000, RZ ;  /* 0x0001000003057824 */ /* 0x021fe200078e00ff */
[----:B------:R-:W-:Y:S01]  /*e4f0*/  ISETP.GT.AND P0, PT, R0, 0x88, P4 ;  /* 0x000000880000780c */ /* 0x000fe20002704270 */
[----:B------:R-:W-:Y:S02]  /*e500*/  BSSY B1, `(.L_x_450) ;  /* 0x000000a000017945 */ /* 0x000fe40003800000 */
[----:B------:R-:W-:Y:S01]  /*e510*/  FMUL R4, R5, R16 ;  /* 0x0000001005047220 */ /* 0x000fe20000400000 */
[----:B------:R-:W-:-:S03]  /*e520*/  @P5 IMAD.MOV.U32 R5, RZ, RZ, R15 ;  /* 0x000000ffff055224 */ /* 0x000fc600078e000f */
[----:B------:R-:W-:-:S05]  /*e530*/  FFMA R4, R43, R2, R4 ;  /* 0x000000022b047223 */ /* 0x000fca0000000004 */
[----:B------:R-:W-:-:S04]  /*e540*/  F2FP.BF16.F32.PACK_AB R4, RZ, R4 ;  /* 0x00000004ff04723e */ /* 0x000fc800000010ff */
[----:B------:R-:W-:Y:S01]  /*e550*/  PRMT R6, R4, 0x7610, R6 ;  /* 0x0000761004067816 */ /* 0x000fe20000000006 */
[----:B------:R-:W-:-:S05]  /*e560*/  @P5 IMAD.MOV.U32 R4, RZ, RZ, R14 ;  /* 0x000000ffff045224 */ /* 0x000fca00078e000e */
[----:B------:R0:W-:Y:S01]  /*e570*/  @P5 STG.E.U16 desc[UR46][R4.64+0x102], R6 ;  /* 0x0001020604005986 */ /* 0x0001e2000c10152e */
[----:B------:R-:W-:Y:S05]  /*e580*/  @!P0 BRA `(.L_x_451) ;  /* 0x0000000000048947 */ /* 0x000fea0003800000 */
[----:B------:R0:W5:Y:S02]  /*e590*/  LDG.E.LTC128B.U16 R3, desc[UR46][R8.64+0x110] ;  /* 0x0001102e08037981 */ /* 0x000164000c1e1520 */
.L_x_451:
[----:B------:R-:W-:Y:S05]  /*e5a0*/  BSYNC B1 ;  /* 0x0000000000017941 */ /* 0x000fea0003800000 */
.L_x_450:
        /* <DEDUP_REMOVED lines=9> */
.L_x_453:
[----:B------:R-:W-:Y:S05]  /*e640*/  BSYNC B1 ;  /* 0x0000000000017941 */ /* 0x000fea0003800000 */
.L_x_452:
        /* <DEDUP_REMOVED lines=9> */
.L_x_455:
[----:B------:R-:W-:Y:S05]  /*e6e0*/  BSYNC B1 ;  /* 0x0000000000017941 */ /* 0x000fea0003800000 */
.L_x_454:
        /* <DEDUP_REMOVED lines=12> */
.L_x_457:
[----:B------:R-:W-:Y:S05]  /*e7b0*/  BSYNC B1 ;  /* 0x0000000000017941 */ /* 0x000fea0003800000 */
.L_x_456:
        /* <DEDUP_REMOVED lines=12> */
.L_x_459:
[----:B------:R-:W-:Y:S05]  /*e880*/  BSYNC B1 ;  /* 0x0000000000017941 */ /* 0x000fea0003800000 */
.L_x_458:
        /* <DEDUP_REMOVED lines=9> */
.L_x_461:
[----:B------:R-:W-:Y:S05]  /*e920*/  BSYNC B1 ;  /* 0x0000000000017941 */ /* 0x000fea0003800000 */
.L_x_460:
        /* <DEDUP_REMOVED lines=9> */
.L_x_463:
[----:B------:R-:W-:Y:S05]  /*e9c0*/  BSYNC B1 ;  /* 0x0000000000017941 */ /* 0x000fea0003800000 */
.L_x_462:
[----:B-----5:R-:W-:Y:S01]  /*e9d0*/  IMAD.U32 R5, R3, 0x10000, RZ ;  /* 0x0001000003057824 */ /* 0x020fe200078e00ff */
[----:B0-----:R-:W-:Y:S01]  /*e9e0*/  @P0 MOV R4, R14 ;  /* 0x0000000e00040202 */ /* 0x001fe20000000f00 */
[----:B------:R-:W-:Y:S01]  /*e9f0*/  BSSY B1, `(.L_x_464) ;  /* 0x000000a000017945 */ /* 0x000fe20003800000 */
[----:B------:R-:W-:Y:S01]  /*ea00*/  ISETP.GT.AND P5, PT, R0, 0x91, P3 ;  /* 0x000000910000780c */ /* 0x000fe20001fa4270 */
        /* <DEDUP_REMOVED lines=8> */
.L_x_465:
[----:B------:R-:W-:Y:S05]  /*ea90*/  BSYNC B1 ;  /* 0x0000000000017941 */ /* 0x000fea0003800000 */
.L_x_464:
        /* <DEDUP_REMOVED lines=12> */
.L_x_467:
[----:B------:R-:W-:Y:S05]  /*eb60*/  BSYNC B1 ;  /* 0x0000000000017941 */ /* 0x000fea0003800000 */
.L_x_466:
        /* <DEDUP_REMOVED lines=9> */
.L_x_469:
[----:B------:R-:W-:Y:S05]  /*ec00*/  BSYNC B1 ;  /* 0x0000000000017941 */ /* 0x000fea0003800000 */
.L_x_468:
        /* <DEDUP_REMOVED lines=9> */
.L_x_471:
[----:B------:R-:W-:Y:S05]  /*eca0*/  BSYNC B1 ;  /* 0x0000000000017941 */ /* 0x000fea0003800000 */
.L_x_470:
        /* <DEDUP_REMOVED lines=12> */
.L_x_473:
[----:B------:R-:W-:Y:S05]  /*ed70*/  BSYNC B1 ;  /* 0x0000000000017941 */ /* 0x000fea0003800000 */
.L_x_472:
        /* <DEDUP_REMOVED lines=9> */
.L_x_475:
[----:B------:R-:W-:Y:S05]  /*ee10*/  BSYNC B1 ;  /* 0x0000000000017941 */ /* 0x000fea0003800000 */
.L_x_474:
        /* <DEDUP_REMOVED lines=9> */
.L_x_477:
[----:B------:R-:W-:Y:S05]  /*eeb0*/  BSYNC B1 ;  /* 0x0000000000017941 */ /* 0x000fea0003800000 */
.L_x_476:
        /* <DEDUP_REMOVED lines=9> */
.L_x_479:
[----:B------:R-:W-:Y:S05]  /*ef50*/  BSYNC B1 ;  /* 0x0000000000017941 */ /* 0x000fea0003800000 */
.L_x_478:
        /* <DEDUP_REMOVED lines=12> */
.L_x_481:
[----:B------:R-:W-:Y:S05]  /*f020*/  BSYNC B1 ;  /* 0x0000000000017941 */ /* 0x000fea0003800000 */
.L_x_480:
        /* <DEDUP_REMOVED lines=12> */
.L_x_483:
[----:B------:R-:W-:Y:S05]  /*f0f0*/  BSYNC B1 ;  /* 0x0000000000017941 */ /* 0x000fea0003800000 */
.L_x_482:
        /* <DEDUP_REMOVED lines=9> */
.L_x_485:
[----:B------:R-:W-:Y:S05]  /*f190*/  BSYNC B1 ;  /* 0x0000000000017941 */ /* 0x000fea0003800000 */
.L_x_484:
        /* <DEDUP_REMOVED lines=9> */
.L_x_487:
[----:B------:R-:W-:Y:S05]  /*f230*/  BSYNC B1 ;  /* 0x0000000000017941 */ /* 0x000fea0003800000 */
.L_x_486:
        /* <DEDUP_REMOVED lines=12> */
.L_x_489:
[----:B------:R-:W-:Y:S05]  /*f300*/  BSYNC B1 ;  /* 0x0000000000017941 */ /* 0x000fea0003800000 */
.L_x_488:
        /* <DEDUP_REMOVED lines=12> */
.L_x_491:
[----:B------:R-:W-:Y:S05]  /*f3d0*/  BSYNC B1 ;  /* 0x0000000000017941 */ /* 0x000fea0003800000 */
.L_x_490:
        /* <DEDUP_REMOVED lines=9> */
.L_x_493:
[----:B------:R-:W-:Y:S05]  /*f470*/  BSYNC B1 ;  /* 0x0000000000017941 */ /* 0x000fea0003800000 */
.L_x_492:
        /* <DEDUP_REMOVED lines=9> */
.L_x_495:
[----:B------:R-:W-:Y:S05]  /*f510*/  BSYNC B1 ;  /* 0x0000000000017941 */ /* 0x000fea0003800000 */
.L_x_494:
        /* <DEDUP_REMOVED lines=12> */
.L_x_497:
[----:B------:R-:W-:Y:S05]  /*f5e0*/  BSYNC B1 ;  /* 0x0000000000017941 */ /* 0x000fea0003800000 */
.L_x_496:
        /* <DEDUP_REMOVED lines=12> */
.L_x_499:
[----:B------:R-:W-:Y:S05]  /*f6b0*/  BSYNC B1 ;  /* 0x0000000000017941 */ /* 0x000fea0003800000 */
.L_x_498:
        /* <DEDUP_REMOVED lines=9> */
.L_x_501:
[----:B------:R-:W-:Y:S05]  /*f750*/  BSYNC B1 ;  /* 0x0000000000017941 */ /* 0x000fea0003800000 */
.L_x_500:
        /* <DEDUP_REMOVED lines=9> */
.L_x_503:
[----:B------:R-:W-:Y:S05]  /*f7f0*/  BSYNC B1 ;  /* 0x0000000000017941 */ /* 0x000fea0003800000 */
.L_x_502:
        /* <DEDUP_REMOVED lines=12> */
.L_x_505:
[----:B------:R-:W-:Y:S05]  /*f8c0*/  BSYNC B1 ;  /* 0x0000000000017941 */ /* 0x000fea0003800000 */
.L_x_504:
[----:B------:R-:W-:Y:S05]  /*f8d0*/  @!P1 BRA `(.L_x_506) ;  /* 0x0000004800189947 */ /* 0x000fea0003800000 */
[----:B-----5:R-:W-:-:S05]  /*f8e0*/  SHF.L.U32 R3, R3, 0x10, RZ ;  /* 0x0000001003037819 */ /* 0x020fca00000006ff */
[----:B------:R-:W-:-:S04]  /*f8f0*/  FMUL R0, R3, R16 ;  /* 0x0000001003007220 */ /* 0x000fc80000400000 */
[----:B------:R-:W-:-:S05]  /*f900*/  FFMA R0, R39, R2, R0 ;  /* 0x0000000227007223 */ /* 0x000fca0000000000 */
[----:B------:R-:W-:-:S05]  /*f910*/  F2FP.BF16.F32.PACK_AB R0, RZ, R0 ;  /* 0x00000000ff00723e */ /* 0x000fca00000010ff */
[----:B------:R0:W-:Y:S01]  /*f920*/  STG.E.U16 desc[UR46][R216.64+0x132], R0 ;  /* 0x00013200d8007986 */ /* 0x0001e2000c10152e */
[----:B------:R-:W-:Y:S05]  /*f930*/  BRA `(.L_x_506) ;  /* 0x0000004800007947 */ /* 0x000fea0003800000 */
.L_x_33:
[----:B------:R-:W2:Y:S01]  /*f940*/  LDL.LU R10, [R1+0x48] ;  /* 0x00004800010a7983 */ /* 0x000ea20000300800 */
[----:B------:R-:W-:-:S03]  /*f950*/  ULDC.64 UR4, c[0x0][0x5c0] ;  /* 0x0001700000047ab9 */ /* 0x000fc60000000a00 */
[----:B------:R-:W3:Y:S04]  /*f960*/  LDL.LU R9, [R1+0x4c] ;  /* 0x00004c0001097983 */ /* 0x000ee80000300800 */
[----:B------:R-:W4:Y:S04]  /*f970*/  LDL.LU R8, [R1+0x50] ;  /* 0x0000500001087983 */ /* 0x000f280000300800 */
[----:B------:R-:W5:Y:S01]  /*f980*/  LDL.LU R235, [R1+0x5c] ;  /* 0x00005c0001eb7983 */ /* 0x000f620000300800 */
[----:B------:R-:W-:-:S03]  /*f990*/  LEA R4, P2, R6, UR4, 0x1 ;  /* 0x0000000406047c11 */ /* 0x000fc6000f8408ff */
[----:B------:R-:W5:Y:S04]  /*f9a0*/  LDL.LU R234, [R1+0x60] ;  /* 0x0000600001ea7983 */ /* 0x000f680000300800 */
[----:B------:R-:W5:Y:S04]  /*f9b0*/  LDL.LU R233, [R1+0x64] ;  /* 0x0000640001e97983 */ /* 0x000f680000300800 */
[----:B------:R-:W5:Y:S04]  /*f9c0*/  LDL.LU R232, [R1+0x68] ;  /* 0x0000680001e87983 */ /* 0x000f680000300800 */
[----:B------:R-:W5:Y:S01]  /*f9d0*/  LDL.LU R23, [R1+0x6c] ;  /* 0x00006c0001177983 */ /* 0x000f620000300800 */
[----:B------:R-:W-:-:S03]  /*f9e0*/  LEA.HI.X R5, R6, UR5, R12, 0x1, P2 ;  /* 0x0000000506057c11 */ /* 0x000fc600090f0c0c */
[----:B------:R-:W5:Y:S04]  /*f9f0*/  LDL.LU R21, [R1+0x70] ;  /* 0x0000700001157983 */ /* 0x000f680000300800 */
[----:B------:R-:W5:Y:S04]  /*fa00*/  LDL.LU R20, [R1+0x74] ;  /* 0x0000740001147983 */ /* 0x000f680000300800 */
[----:B------:R-:W5:Y:S04]  /*fa10*/  LDL.LU R19, [R1+0x78] ;  /* 0x0000780001137983 */ /* 0x000f680000300800 */
[----:B------:R-:W5:Y:S04]  /*fa20*/  LDL.LU R14, [R1+0x7c] ;  /* 0x00007c00010e7983 */ /* 0x000f680000300800 */
[----:B------:R-:W5:Y:S04]  /*fa30*/  LDL.LU R6, [R1+0x44] ;  /* 0x0000440001067983 */ /* 0x000f680000300800 */
[----:B------:R-:W5:Y:S01]  /*fa40*/  LDL.LU R7, [R1+0x40] ;  /* 0x0000400001077983 */ /* 0x000f620000300800 */
[----:B------:R-:W-:Y:S01]  /*fa50*/  ISETP.GT.AND P2, PT, R0, 0x1, P0 ;  /* 0x000000010000780c */ /* 0x000fe20000744270 */
[----:B------:R-:W-:Y:S01]  /*fa60*/  USHF.L.U32 UR11, UR8, 0x4, URZ ;  /* 0x00000004080b7899 */ /* 0x000fe2000800063f */
[----:B------:R-:W-:Y:S01]  /*fa70*/  ISETP.GT.AND P5, PT, R3, 0x8, PT ;  /* 0x000000080300780c */ /* 0x000fe20003fa4270 */
[----:B------:R-:W-:Y:S01]  /*fa80*/  USHF.L.U64.HI UR5, UR8, 0x4, UR9 ;  /* 0x0000000408057899 */ /* 0x000fe20008010209 */
[-C--:B--2---:R-:W-:Y:S01]  /*fa90*/  FMUL R10, R10, R2.reuse ;  /* 0x000000020a0a7220 */ /* 0x084fe20000400000 */
[----:B---3--:R-:W-:-:S04]  /*faa0*/  FMUL R9, R9, R2 ;  /* 0x0000000209097220 */ /* 0x008fc80000400000 */
[----:B------:R-:W-:Y:S01]  /*fab0*/  F2FP.BF16.F32.PACK_AB R10, RZ, R10 ;  /* 0x0000000aff0a723e */ /* 0x000fe200000010ff */
[----:B----4-:R-:W-:Y:S01]  /*fac0*/  FMUL R8, R8, R2 ;  /* 0x0000000208087220 */ /* 0x010fe20000400000 */
[----:B------:R-:W-:-:S04]  /*fad0*/  F2FP.BF16.F32.PACK_AB R9, RZ, R9 ;  /* 0x00000009ff09723e */ /* 0x000fc800000010ff */
[----:B------:R-:W-:Y:S01]  /*fae0*/  F2FP.BF16.F32.PACK_AB R8, RZ, R8 ;  /* 0x00000008ff08723e */ /* 0x000fe200000010ff */
[-C--:B-----5:R-:W-:Y:S01]  /*faf0*/  FMUL R6, R6, R2.reuse ;  /* 0x0000000206067220 */ /* 0x0a0fe20000400000 */
[----:B------:R-:W-:-:S04]  /*fb00*/  FMUL R7, R7, R2 ;  /* 0x0000000207077220 */ /* 0x000fc80000400000 */
[----:B------:R-:W-:Y:S02]  /*fb10*/  F2FP.BF16.F32.PACK_AB R6, RZ, R6 ;  /* 0x00000006ff06723e */ /* 0x000fe400000010ff */
[----:B------:R-:W-:-:S03]  /*fb20*/  F2FP.BF16.F32.PACK_AB R7, RZ, R7 ;  /* 0x00000007ff07723e */ /* 0x000fc600000010ff */
[----:B------:R0:W-:Y:S01]  /*fb30*/  @P2 STG.E.U16 desc[UR46][R4.64+0x2], R6 ;  /* 0x0000020604002986 */ /* 0x0001e2000c10152e */
[----:B------:R-:W-:Y:S02]  /*fb40*/  ISETP.GT.AND P2, PT, R0, RZ, P5 ;  /* 0x000000ff0000720c */ /* 0x000fe40002f44270 */
[----:B------:R-:W-:-:S05]  /*fb50*/  PRMT R11, R7, 0x7610, R11 ;  /* 0x00007610070b7816 */ /* 0x000fca000000000b */
[----:B------:R-:W-:Y:S01]  /*fb60*/  @P1 STG.E.U16 desc[UR46][R4.64], R11 ;  /* 0x0000000b04001986 */ /* 0x000fe2000c10152e */
[----:B------:R-:W-:Y:S02]  /*fb70*/  ISETP.GT.AND P1, PT, R0, 0x1, P5 ;  /* 0x000000010000780c */ /* 0x000fe40002f24270 */
[----:B0-----:R-:W-:-:S04]  /*fb80*/  IADD3 R6, P3, R4, UR11, RZ ;  /* 0x0000000b04067c10 */ /* 0x001fc8000ff7e0ff */
[----:B------:R-:W-:-:S05]  /*fb90*/  IADD3.X R7, R5, UR5, RZ, P3, !PT ;  /* 0x0000000505077c10 */ /* 0x000fca0009ffe4ff */
[----:B------:R0:W-:Y:S04]  /*fba0*/  @P2 STG.E.U16 desc[UR46][R6.64], R10 ;  /* 0x0000000a06002986 */ /* 0x0001e8000c10152e */
[----:B------:R1:W-:Y:S04]  /*fbb0*/  @P1 STG.E.U16 desc[UR46][R6.64+0x2], R9 ;  /* 0x0000020906001986 */ /* 0x0003e8000c10152e */
[----:B0-----:R-:W2:Y:S04]  /*fbc0*/  LDL.LU R10, [R1+0x58] ;  /* 0x00005800010a7983 */ /* 0x001ea80000300800 */
[----:B-1----:R-:W3:Y:S01]  /*fbd0*/  LDL.LU R9, [R1+0x54] ;  /* 0x0000540001097983 */ /* 0x002ee20000300800 */
[----:B------:R-:W-:-:S02]  /*fbe0*/  ISETP.GT.AND P1, PT, R0, 0x8, P0 ;  /* 0x000000080000780c */ /* 0x000fc40000724270 */
[C---:B------:R-:W-:Y:S02]  /*fbf0*/  ISETP.GT.AND P3, PT, R0.reuse, 0x9, P0 ;  /* 0x000000090000780c */ /* 0x040fe40000764270 */
[C---:B------:R-:W-:Y:S02]  /*fc00*/  ISETP.GT.AND P2, PT, R0.reuse, 0x9, P5 ;  /* 0x000000090000780c */ /* 0x040fe40002f44270 */
[----:B------:R-:W-:-:S07]  /*fc10*/  ISETP.GT.AND P4, PT, R0, 0x11, P0 ;  /* 0x000000110000780c */ /* 0x000fce0000784270 */
[----:B------:R3:W-:Y:S01]  /*fc20*/  @P1 STG.E.U16 desc[UR46][R4.64+0x10], R8 ;  /* 0x0000100804001986 */ /* 0x0007e2000c10152e */
[----:B------:R-:W-:Y:S01]  /*fc30*/  ISETP.GT.AND P1, PT, R0, 0x8, P5 ;  /* 0x000000080000780c */ /* 0x000fe20002f24270 */
[-C--:B---3--:R-:W-:Y:S01]  /*fc40*/  FMUL R8, R9, R2.reuse ;  /* 0x0000000209087220 */ /* 0x088fe20000400000 */
[-C--:B--2---:R-:W-:Y:S01]  /*fc50*/  FMUL R9, R10, R2.reuse ;  /* 0x000000020a097220 */ /* 0x084fe20000400000 */
[----:B------:R-:W-:-:S03]  /*fc60*/  FMUL R10, R235, R2 ;  /* 0x00000002eb0a7220 */ /* 0x000fc60000400000 */
[----:B------:R-:W-:Y:S02]  /*fc70*/  F2FP.BF16.F32.PACK_AB R8, RZ, R8 ;  /* 0x00000008ff08723e */ /* 0x000fe400000010ff */
[----:B------:R-:W-:Y:S02]  /*fc80*/  F2FP.BF16.F32.PACK_AB R9, RZ, R9 ;  /* 0x00000009ff09723e */ /* 0x000fe400000010ff */
[----:B------:R-:W-:Y:S02]  /*fc90*/  PRMT R11, R8, 0x7610, R11 ;  /* 0x00007610080b7816 */ /* 0x000fe4000000000b */
[----:B------:R-:W-:-:S03]  /*fca0*/  F2FP.BF16.F32.PACK_AB R8, RZ, R10 ;  /* 0x0000000aff08723e */ /* 0x000fc600000010ff */
[----:B------:R0:W-:Y:S01]  /*fcb0*/  @P3 STG.E.U16 desc[UR46][R4.64+0x12], R11 ;  /* 0x0000120b04003986 */ /* 0x0001e2000c10152e */
[----:B------:R-:W-:Y:S01]  /*fcc0*/  PRMT R10, R8, 0x7610, R10 ;  /* 0x00007610080a7816 */ /* 0x000fe2000000000a */
[----:B------:R-:W-:Y:S01]  /*fcd0*/  FMUL R8, R233, R2 ;  /* 0x00000002e9087220 */ /* 0x000fe20000400000 */
[----:B------:R-:W-:-:S03]  /*fce0*/  ISETP.GT.AND P3, PT, R0, 0x10, P0 ;  /* 0x000000100000780c */ /* 0x000fc60000764270 */
[----:B------:R1:W-:Y:S01]  /*fcf0*/  @P2 STG.E.U16 desc[UR46][R6.64+0x12], R10 ;  /* 0x0000120a06002986 */ /* 0x0003e2000c10152e */
[----:B------:R-:W-:Y:S02]  /*fd00*/  F2FP.BF16.F32.PACK_AB R8, RZ, R8 ;  /* 0x00000008ff08723e */ /* 0x000fe400000010ff */
[----:B------:R-:W-:Y:S02]  /*fd10*/  ISETP.GT.AND P2, PT, R0, 0x11, P5 ;  /* 0x000000110000780c */ /* 0x000fe40002f44270 */
[----:B------:R-:W-:Y:S02]  /*fd20*/  PRMT R12, R8, 0x7610, R12 ;  /* 0x00007610080c7816 */ /* 0x000fe4000000000c */
[----:B0-----:R-:W-:Y:S01]  /*fd30*/  PRMT R11, R9, 0x7610, R11 ;  /* 0x00007610090b7816 */ /* 0x001fe2000000000b */
[----:B------:R-:W-:-:S04]  /*fd40*/  FMUL R9, R234, R2 ;  /* 0x00000002ea097220 */ /* 0x000fc80000400000 */
[----:B------:R0:W-:Y:S01]  /*fd50*/  @P1 STG.E.U16 desc[UR46][R6.64+0x10], R11 ;  /* 0x0000100b06001986 */ /* 0x0001e2000c10152e */
[----:B------:R-:W-:Y:S01]  /*fd60*/  F2FP.BF16.F32.PACK_AB R9, RZ, R9 ;  /* 0x00000009ff09723e */ /* 0x000fe200000010ff */
[----:B-1----:R-:W-:Y:S01]  /*fd70*/  FMUL R10, R23, R2 ;  /* 0x00000002170a7220 */ /* 0x002fe20000400000 */
[----:B------:R-:W-:Y:S01]  /*fd80*/  ISETP.GT.AND P1, PT, R0, 0x10, P5 ;  /* 0x000000100000780c */ /* 0x000fe20002f24270 */
[----:B------:R-:W-:Y:S01]  /*fd90*/  @P4 STG.E.U16 desc[UR46][R4.64+0x22], R12 ;  /* 0x0000220c04004986 */ /* 0x000fe2000c10152e */
[----:B------:R-:W-:Y:S02]  /*fda0*/  PRMT R13, R9, 0x7610, R13 ;  /* 0x00007610090d7816 */ /* 0x000fe4000000000d */
[----:B------:R-:W-:Y:S01]  /*fdb0*/  F2FP.BF16.F32.PACK_AB R8, RZ, R10 ;  /* 0x0000000aff08723e */ /* 0x000fe200000010ff */
[-C--:B------:R-:W-:Y:S02]  /*fdc0*/  FMUL R10, R20, R2.reuse ;  /* 0x00000002140a7220 */ /* 0x080fe40000400000 */
[----:B------:R1:W-:Y:S01]  /*fdd0*/  @P3 STG.E.U16 desc[UR46][R4.64+0x20], R13 ;  /* 0x0000200d04003986 */ /* 0x0003e2000c10152e */
[----:B0-----:R-:W-:Y:S01]  /*fde0*/  FMUL R11, R232, R2 ;  /* 0x00000002e80b7220 */ /* 0x001fe20000400000 */
[----:B------:R-:W-:-:S02]  /*fdf0*/  ISETP.GT.AND P3, PT, R0, 0x18, P0 ;  /* 0x000000180000780c */ /* 0x000fc40000764270 */
[----:B------:R0:W-:Y:S01]  /*fe00*/  @P2 STG.E.U16 desc[UR46][R6.64+0x22], R8 ;  /* 0x0000220806002986 */ /* 0x0001e2000c10152e */
[----:B------:R-:W-:Y:S02]  /*fe10*/  ISETP.GT.AND P4, PT, R0, 0x19, P0 ;  /* 0x000000190000780c */ /* 0x000fe40000784270 */
[----:B------:R-:W-:Y:S01]  /*fe20*/  F2FP.BF16.F32.PACK_AB R9, RZ, R11 ;  /* 0x0000000bff09723e */ /* 0x000fe200000010ff */
[----:B------:R-:W-:Y:S01]  /*fe30*/  FMUL R11, R21, R2 ;  /* 0x00000002150b7220 */ /* 0x000fe20000400000 */
[----:B------:R-:W-:Y:S01]  /*fe40*/  F2FP.BF16.F32.PACK_AB R10, RZ, R10 ;  /* 0x0000000aff0a723e */ /* 0x000fe200000010ff */
[----:B-1----:R-:W2:Y:S03]  /*fe50*/  LDL.LU R13, [R1+0x18] ;  /* 0x00001800010d7983 */ /* 0x002ea60000300800 */
[----:B------:R-:W-:Y:S01]  /*fe60*/  F2FP.BF16.F32.PACK_AB R11, RZ, R11 ;  /* 0x0000000bff0b723e */ /* 0x000fe200000010ff */
[----:B------:R-:W3:Y:S01]  /*fe70*/  LDL.LU R235, [R1+0x1c] ;  /* 0x00001c0001eb7983 */ /* 0x000ee20000300800 */
[----:B0-----:R-:W-:-:S03]  /*fe80*/  FMUL R8, R14, R2 ;  /* 0x000000020e087220 */ /* 0x001fc60000400000 */
[----:B------:R0:W-:Y:S04]  /*fe90*/  @P1 STG.E.U16 desc[UR46][R6.64+0x20], R9 ;  /* 0x0000200906001986 */ /* 0x0001e8000c10152e */
[----:B------:R-:W4:Y:S04]  /*fea0*/  LDL.LU R234, [R1+0x20] ;  /* 0x0000200001ea7983 */ /* 0x000f280000300800 */
[----:B------:R-:W5:Y:S01]  /*feb0*/  LDL.LU R14, [R1+0x24] ;  /* 0x00002400010e7983 */ /* 0x000f620000300800 */
[----:B0-----:R-:W-:-:S03]  /*fec0*/  FMUL R9, R19, R2 ;  /* 0x0000000213097220 */ /* 0x001fc60000400000 */
[----:B------:R-:W4:Y:S04]  /*fed0*/  LDL.LU R19, [R1+0x28] ;  /* 0x0000280001137983 */ /* 0x000f280000300800 */
[----:B------:R-:W4:Y:S04]  /*fee0*/  LDL.LU R21, [R1+0x2c] ;  /* 0x00002c0001157983 */ /* 0x000f280000300800 */
[----:B------:R-:W3:Y:S04]  /*fef0*/  LDL.LU R20, [R1+0x30] ;  /* 0x0000300001147983 */ /* 0x000ee80000300800 */
[----:B------:R-:W4:Y:S04]  /*ff00*/  LDL.LU R233, [R1+0x34] ;  /* 0x0000340001e97983 */ /* 0x000f280000300800 */
[----:B------:R-:W4:Y:S04]  /*ff10*/  LDL.LU R232, [R1+0x38] ;  /* 0x0000380001e87983 */ /* 0x000f280000300800 */
[----:B------:R-:W4:Y:S04]  /*ff20*/  LDL.LU R23, [R1+0x3c] ;  /* 0x00003c0001177983 */ /* 0x000f280000300800 */
[----:B------:R0:W-:Y:S04]  /*ff30*/  @P3 STG.E.U16 desc[UR46][R4.64+0x30], R11 ;  /* 0x0000300b04003986 */ /* 0x0001e8000c10152e */
[----:B------:R1:W-:Y:S04]  /*ff40*/  @P4 STG.E.U16 desc[UR46][R4.64+0x32], R10 ;  /* 0x0000320a04004986 */ /* 0x0003e8000c10152e */
[----:B0-----:R-:W2:Y:S04]  /*ff50*/  LDL.LU R11, [R1+0x8] ;  /* 0x00000800010b7983 */ /* 0x001ea80000300800 */
[----:B-1----:R-:W5:Y:S01]  /*ff60*/  LDL.LU R10, [R1] ;  /* 0x00000000010a7983 */ /* 0x002f620000300800 */
[----:B------:R-:W-:-:S02]  /*ff70*/  ISETP.GT.AND P1, PT, R0, 0x18, P5 ;  /* 0x000000180000780c */ /* 0x000fc40002f24270 */
[----:B------:R-:W-:Y:S02]  /*ff80*/  ISETP.GT.AND P2, PT, R0, 0x19, P5 ;  /* 0x000000190000780c */ /* 0x000fe40002f44270 */
[----:B------:R-:W-:Y:S02]  /*ff90*/  F2FP.BF16.F32.PACK_AB R9, RZ, R9 ;  /* 0x00000009ff09723e */ /* 0x000fe400000010ff */
[----:B------:R-:W-:-:S07]  /*ffa0*/  F2FP.BF16.F32.PACK_AB R8, RZ, R8 ;  /* 0x00000008ff08723e */ /* 0x000fce00000010ff */
[----:B------:R-:W-:Y:S01]  /*ffb0*/  @P1 STG.E.U16 desc[UR46][R6.64+0x30], R9 ;  /* 0x0000300906001986 */ /* 0x000fe2000c10152e */
[----:B------:R-:W-:-:S03]  /*ffc0*/  ISETP.GT.AND P1, PT, R3, 0x80, PT ;  /* 0x000000800300780c */ /* 0x000fc60003f24270 */
[----:B------:R0:W-:Y:S01]  /*ffd0*/  @P2 STG.E.U16 desc[UR46][R6.64+0x32], R8 ;  /* 0x0000320806002986 */ /* 0x0001e2000c10152e */
[----:B------:R-:W-:Y:S01]  /*ffe0*/  ISETP.GT.AND P2, PT, R0, RZ, P1 ;  /* 0x000000ff0000720c */ /* 0x000fe20000f44270 */
[----:B------:R-:W-:Y:S01]  /*fff0*/  UIMAD UR4, UR9, 0xf0, URZ ;  /* 0x000000f0090478a4 */ /* 0x000fe2000f8e023f */
[----:B0-----:R-:W-:-:S04]  /*10000*/  IMAD.U32 R8, RZ, RZ, UR8 ;  /* 0x00000008ff087e24 */ /* 0x001fc8000f8e00ff */
[----:B------:R-:W-:-:S04]  /*10010*/  IMAD.WIDE.U32 R8, R8, 0xf0, R6 ;  /* 0x000000f008087825 */ /* 0x000fc800078e0006 */
[----:B------:R-:W-:Y:S02]  /*10020*/  VIADD R9, R9, UR4 ;  /* 0x0000000409097c36 */ /* 0x000fe40008000000 */
[----:B-----5:R-:W-:-:S05]  /*10030*/  FMUL R10, R10, R2 ;  /* 0x000000020a0a7220 */ /* 0x020fca0000400000 */
[----:B------:R-:W-:-:S05]  /*10040*/  F2FP.BF16.F32.PACK_AB R10, RZ, R10 ;  /* 0x0000000aff0a723e */ /* 0x000fca00000010ff */
[----:B------:R0:W-:Y:S04]  /*10050*/  @P2 STG.E.U16 desc[UR46][R8.64], R10 ;  /* 0x0000000a08002986 */ /* 0x0001e8000c10152e */
[----:B0-----:R-:W5:Y:S01]  /*10060*/  LDL.LU R10, [R1+0x4] ;  /* 0x00000400010a7983 */ /* 0x001f620000300800 */
[----:B------:R-:W-:Y:S02]  /*10070*/  ISETP.GT.AND P2, PT, R0, 0x1, P1 ;  /* 0x000000010000780c */ /* 0x000fe40000f44270 */
[----:B------:R-:W-:Y:S01]  /*10080*/  ISETP.GT.AND P4, PT, R3, 0x88, PT ;  /* 0x000000880300780c */ /* 0x000fe20003f84270 */
[----:B--2---:R-:W-:-:S05]  /*10090*/  FMUL R11, R11, R2 ;  /* 0x000000020b0b7220 */ /* 0x004fca0000400000 */
[----:B------:R-:W-:-:S04]  /*100a0*/  F2FP.BF16.F32.PACK_AB R11, RZ, R11 ;  /* 0x0000000bff0b723e */ /* 0x000fc800000010ff */
[----:B------:R-:W-:Y:S01]  /*100b0*/  PRMT R12, R11, 0x7610, R12 ;  /* 0x000076100b0c7816 */ /* 0x000fe2000000000c */
[----:B-----5:R-:W-:-:S05]  /*100c0*/  FMUL R10, R10, R2 ;  /* 0x000000020a0a7220 */ /* 0x020fca0000400000 */
[----:B------:R-:W-:-:S05]  /*100d0*/  F2FP.BF16.F32.PACK_AB R10, RZ, R10 ;  /* 0x0000000aff0a723e */ /* 0x000fca00000010ff */
[----:B------:R0:W-:Y:S01]  /*100e0*/  @P2 STG.E.U16 desc[UR46][R8.64+0x2], R10 ;  /* 0x0000020a08002986 */ /* 0x0001e2000c10152e */
[----:B------:R-:W-:Y:S02]  /*100f0*/  ISETP.GT.AND P2, PT, R0, RZ, P4 ;  /* 0x000000ff0000720c */ /* 0x000fe40002744270 */
[----:B0-----:R-:W-:-:S04]  /*10100*/  IADD3 R10, P3, R8, UR11, RZ ;  /* 0x0000000b080a7c10 */ /* 0x001fc8000ff7e0ff */
[----:B------:R-:W-:-:S07]  /*10110*/  IADD3.X R11, R9, UR5, RZ, P3, !PT ;  /* 0x00000005090b7c10 */ /* 0x000fce0009ffe4ff */
[----:B------:R0:W-:Y:S04]  /*10120*/  @P2 STG.E.U16 desc[UR46][R10.64], R12 ;  /* 0x0000000c0a002986 */ /* 0x0001e8000c10152e */
[----:B0-----:R-:W2:Y:S01]  /*10130*/  LDL.LU R12, [R1+0xc] ;  /* 0x00000c00010c7983 */ /* 0x001ea20000300800 */
[----:B------:R-:W-:Y:S01]  /*10140*/  ISETP.GT.AND P2, PT, R0, 0x1, P4 ;  /* 0x000000010000780c */ /* 0x000fe20002744270 */
[----:B--2---:R-:W-:-:S05]  /*10150*/  FMUL R12, R12, R2 ;  /* 0x000000020c0c7220 */ /* 0x004fca0000400000 */
[----:B------:R-:W-:-:S07]  /*10160*/  F2FP.BF16.F32.PACK_AB R12, RZ, R12 ;  /* 0x0000000cff0c723e */ /* 0x000fce00000010ff */
        /* <DEDUP_REMOVED lines=8> */
[----:B------:R-:W-:-:S05]  /*101f0*/  FMUL R13, R13, R2 ;  /* 0x000000020d0d7220 */ /* 0x000fca0000400000 */
[----:B------:R-:W-:Y:S01]  /*10200*/  F2FP.BF16.F32.PACK_AB R13, RZ, R13 ;  /* 0x0000000dff0d723e */ /* 0x000fe200000010ff */
[----:B------:R-:W-:Y:S01]  /*10210*/  FMUL R14, R14, R2 ;  /* 0x000000020e0e7220 */ /* 0x000fe20000400000 */
[C---:B------:R-:W-:Y:S02]  /*10220*/  ISETP.GT.AND P3, PT, R0.reuse, 0x11, P1 ;  /* 0x000000110000780c */ /* 0x040fe40000f64270 */
[----:B------:R-:W-:Y:S02]  /*10230*/  ISETP.GT.AND P6, PT, R0, 0x10, P4 ;  /* 0x000000100000780c */ /* 0x000fe400027c4270 */
[----:B------:R-:W-:Y:S01]  /*10240*/  F2FP.BF16.F32.PACK_AB R18, RZ, R14 ;  /* 0x0000000eff12723e */ /* 0x000fe200000010ff */
[----:B------:R-:W-:Y:S02]  /*10250*/  USHF.L.U32 UR13, UR8, 0x8, URZ ;  /* 0x00000008080d7899 */ /* 0x000fe4000800063f */
[----:B------:R-:W-:Y:S01]  /*10260*/  USHF.L.U64.HI UR12, UR8, 0x8, UR9 ;  /* 0x00000008080c7899 */ /* 0x000fe20008010209 */
[----:B---3--:R-:W-:-:S05]  /*10270*/  FMUL R20, R20, R2 ;  /* 0x0000000214147220 */ /* 0x008fca0000400000 */
[----:B------:R-:W-:Y:S01]  /*10280*/  F2FP.BF16.F32.PACK_AB R20, RZ, R20 ;  /* 0x00000014ff14723e */ /* 0x000fe200000010ff */
[-C--:B------:R-:W-:Y:S01]  /*10290*/  FMUL R216, R216, R2.reuse ;  /* 0x00000002d8d87220 */ /* 0x080fe20000400000 */
[----:B------:R-:W-:-:S04]  /*102a0*/  FMUL R217, R217, R2 ;  /* 0x00000002d9d97220 */ /* 0x000fc80000400000 */
[----:B------:R-:W-:Y:S02]  /*102b0*/  F2FP.BF16.F32.PACK_AB R216, RZ, R216 ;  /* 0x000000d8ffd8723e */ /* 0x000fe400000010ff */
[----:B------:R-:W-:Y:S01]  /*102c0*/  F2FP.BF16.F32.PACK_AB R217, RZ, R217 ;  /* 0x000000d9ffd9723e */ /* 0x000fe200000010ff */
[----:B------:R-:W-:-:S05]  /*102d0*/  FMUL R218, R218, R2 ;  /* 0x00000002dada7220 */ /* 0x000fca0000400000 */
        /* <DEDUP_REMOVED lines=13> */
[-C--:B------:R-:W-:Y:S01]  /*103b0*/  FMUL R225, R225, R2.reuse ;  /* 0x00000002e1e17220 */ /* 0x080fe20000400000 */
[----:B--2---:R-:W-:-:S05]  /*103c0*/  FMUL R12, R12, R2 ;  /* 0x000000020c0c7220 */ /* 0x004fca0000400000 */
[----:B------:R-:W-:-:S05]  /*103d0*/  F2FP.BF16.F32.PACK_AB R12, RZ, R12 ;  /* 0x0000000cff0c723e */ /* 0x000fca00000010ff */
[----:B------:R0:W-:Y:S01]  /*103e0*/  @P2 STG.E.U16 desc[UR46][R8.64+0x12], R12 ;  /* 0x0000120c08002986 */ /* 0x0001e2000c10152e */
[----:B------:R-:W-:Y:S02]  /*103f0*/  ISETP.GT.AND P2, PT, R0, 0x8, P4 ;  /* 0x000000080000780c */ /* 0x000fe40002744270 */
[----:B0-----:R-:W-:Y:S01]  /*10400*/  PRMT R12, R13, 0x7610, R12 ;  /* 0x000076100d0c7816 */ /* 0x001fe2000000000c */
[----:B------:R-:W-:-:S10]  /*10410*/  FMUL R13, R235, R2 ;  /* 0x00000002eb0d7220 */ /* 0x000fd40000400000 */
[----:B------:R0:W-:Y:S01]  /*10420*/  @P2 STG.E.U16 desc[UR46][R10.64+0x10], R12 ;  /* 0x0000100c0a002986 */ /* 0x0001e2000c10152e */
[----:B------:R-:W-:Y:S02]  /*10430*/  ISETP.GT.AND P2, PT, R0, 0x9, P4 ;  /* 0x000000090000780c */ /* 0x000fe40002744270 */
[----:B------:R-:W-:-:S04]  /*10440*/  F2FP.BF16.F32.PACK_AB R13, RZ, R13 ;  /* 0x0000000dff0d723e */ /* 0x000fc800000010ff */
[----:B0-----:R-:W-:Y:S01]  /*10450*/  PRMT R12, R13, 0x7610, R12 ;  /* 0x000076100d0c7816 */ /* 0x001fe2000000000c */
[----:B----4-:R-:W-:-:S06]  /*10460*/  FMUL R13, R234, R2 ;  /* 0x00000002ea0d7220 */ /* 0x010fcc0000400000 */
[----:B------:R0:W-:Y:S01]  /*10470*/  @P2 STG.E.U16 desc[UR46][R10.64+0x12], R12 ;  /* 0x0000120c0a002986 */ /* 0x0001e2000c10152e */
[----:B------:R-:W-:Y:S02]  /*10480*/  ISETP.GT.AND P2, PT, R0, 0x10, P1 ;  /* 0x000000100000780c */ /* 0x000fe40000f44270 */
[----:B------:R-:W-:Y:S01]  /*10490*/  F2FP.BF16.F32.PACK_AB R15, RZ, R13 ;  /* 0x0000000dff0f723e */ /* 0x000fe200000010ff */
[----:B------:R-:W-:-:S03]  /*104a0*/  FMUL R13, R19, R2 ;  /* 0x00000002130d7220 */ /* 0x000fc60000400000 */
[----:B------:R-:W-:Y:S01]  /*104b0*/  PRMT R14, R15, 0x7610, R14 ;  /* 0x000076100f0e7816 */ /* 0x000fe2000000000e */
[----:B------:R-:W-:Y:S01]  /*104c0*/  IMAD.U32 R19, RZ, RZ, UR11 ;  /* 0x0000000bff137e24 */ /* 0x000fe2000f8e00ff */
[----:B------:R-:W-:Y:S02]  /*104d0*/  F2FP.BF16.F32.PACK_AB R13, RZ, R13 ;  /* 0x0000000dff0d723e */ /* 0x000fe400000010ff */
[----:B0-----:R-:W-:Y:S01]  /*104e0*/  PRMT R12, R18, 0x7610, R12 ;  /* 0x00007610120c7816 */ /* 0x001fe2000000000c */
[----:B------:R-:W-:Y:S02]  /*104f0*/  FMUL R15, R21, R2 ;  /* 0x00000002150f7220 */ /* 0x000fe40000400000 */
[----:B------:R-:W-:Y:S01]  /*10500*/  @P2 STG.E.U16 desc[UR46][R8.64+0x20], R14 ;  /* 0x0000200e08002986 */ /* 0x000fe2000c10152e */
[----:B------:R-:W-:-:S03]  /*10510*/  IMAD.U32 R21, RZ, RZ, UR5 ;  /* 0x00000005ff157e24 */ /* 0x000fc6000f8e00ff */
[----:B------:R0:W-:Y:S04]  /*10520*/  @P3 STG.E.U16 desc[UR46][R8.64+0x22], R12 ;  /* 0x0000220c08003986 */ /* 0x0001e8000c10152e */
[----:B------:R1:W-:Y:S01]  /*10530*/  @P6 STG.E.U16 desc[UR46][R10.64+0x20], R13 ;  /* 0x0000200d0a006986 */ /* 0x0003e2000c10152e */
[----:B------:R-:W-:Y:S02]  /*10540*/  ISETP.GT.AND P3, PT, R0, 0x11, P4 ;  /* 0x000000110000780c */ /* 0x000fe40002764270 */
[----:B0-----:R-:W-:-:S04]  /*10550*/  IADD3 R12, P2, P6, R19, UR13, R8 ;  /* 0x0000000d130c7c10 */ /* 0x001fc8000fe5e008 */
[----:B-1----:R-:W-:Y:S02]  /*10560*/  IADD3.X R13, R21, UR12, R9, P2, P6 ;  /* 0x0000000c150d7c10 */ /* 0x002fe400097ec409 */
[C---:B------:R-:W-:Y:S01]  /*10570*/  ISETP.GT.AND P2, PT, R0.reuse, 0x18, P1 ;  /* 0x000000180000780c */ /* 0x040fe20000f44270 */
[----:B------:R-:W-:Y:S01]  /*10580*/  FMUL R14, R233, R2 ;  /* 0x00000002e90e7220 */ /* 0x000fe20000400000 */
[----:B------:R-:W-:Y:S02]  /*10590*/  F2FP.BF16.F32.PACK_AB R15, RZ, R15 ;  /* 0x0000000fff0f723e */ /* 0x000fe400000010ff */
[C---:B------:R-:W-:Y:S02]  /*105a0*/  ISETP.GT.AND P6, PT, R0.reuse, 0x19, P1 ;  /* 0x000000190000780c */ /* 0x040fe40000fc4270 */
[----:B------:R-:W-:Y:S01]  /*105b0*/  F2FP.BF16.F32.PACK_AB R21, RZ, R14 ;  /* 0x0000000eff15723e */ /* 0x000fe200000010ff */
[----:B------:R0:W-:Y:S01]  /*105c0*/  @P3 STG.E.U16 desc[UR46][R10.64+0x22], R15 ;  /* 0x0000220f0a003986 */ /* 0x0001e2000c10152e */
[----:B------:R-:W-:-:S05]  /*105d0*/  ISETP.GT.AND P3, PT, R0, 0x18, P4 ;  /* 0x000000180000780c */ /* 0x000fca0002764270 */
[----:B------:R-:W-:Y:S02]  /*105e0*/  @P2 IMAD.MOV.U32 R14, RZ, RZ, R8 ;  /* 0x000000ffff0e2224 */ /* 0x000fe400078e0008 */
[-C--:B------:R-:W-:Y:S01]  /*105f0*/  FMUL R18, R232, R2.reuse ;  /* 0x00000002e8127220 */ /* 0x080fe20000400000 */
[----:B0-----:R-:W-:Y:S02]  /*10600*/  @P2 IMAD.MOV.U32 R15, RZ, RZ, R9 ;  /* 0x000000ffff0f2224 */ /* 0x001fe400078e0009 */
[----:B------:R-:W-:-:S03]  /*10610*/  FMUL R19, R23, R2 ;  /* 0x0000000217137220 */ /* 0x000fc60000400000 */
[----:B------:R0:W-:Y:S01]  /*10620*/  @P2 STG.E.U16 desc[UR46][R14.64+0x30], R20 ;  /* 0x000030140e002986 */ /* 0x0001e2000c10152e */
[----:B------:R-:W-:Y:S02]  /*10630*/  ISETP.GT.AND P2, PT, R0, 0x19, P4 ;  /* 0x000000190000780c */ /* 0x000fe40002744270 */
[----:B------:R-:W-:Y:S02]  /*10640*/  F2FP.BF16.F32.PACK_AB R18, RZ, R18 ;  /* 0x00000012ff12723e */ /* 0x000fe400000010ff */
[----:B------:R-:W-:Y:S01]  /*10650*/  F2FP.BF16.F32.PACK_AB R19, RZ, R19 ;  /* 0x00000013ff13723e */ /* 0x000fe200000010ff */
[----:B0-----:R-:W-:Y:S02]  /*10660*/  @P6 IMAD.MOV.U32 R14, RZ, RZ, R8 ;  /* 0x000000ffff0e6224 */ /* 0x001fe400078e0008 */
[----:B------:R-:W-:Y:S01]  /*10670*/  @P6 IMAD.MOV.U32 R15, RZ, RZ, R9 ;  /* 0x000000ffff0f6224 */ /* 0x000fe200078e0009 */
[----:B------:R-:W-:-:S04]  /*10680*/  PRMT R22, R19, 0x7610, R22 ;  /* 0x0000761013167816 */ /* 0x000fc80000000016 */
[----:B------:R0:W-:Y:S01]  /*10690*/  @P6 STG.E.U16 desc[UR46][R14.64+0x32], R21 ;  /* 0x000032150e006986 */ /* 0x0001e2000c10152e */
[----:B------:R-:W-:-:S03]  /*106a0*/  IADD3 R8, P6, R8, UR13, RZ ;  /* 0x0000000d08087c10 */ /* 0x000fc6000ffde0ff */
[----:B------:R-:W-:Y:S01]  /*106b0*/  @P3 STG.E.U16 desc[UR46][R10.64+0x30], R18 ;  /* 0x000030120a003986 */ /* 0x000fe2000c10152e */
[----:B------:R-:W-:Y:S02]  /*106c0*/  ISETP.GT.AND P3, PT, R3, 0x100, PT ;  /* 0x000001000300780c */ /* 0x000fe40003f64270 */
[----:B------:R-:W-:Y:S01]  /*106d0*/  IADD3.X R9, R9, UR12, RZ, P6, !PT ;  /* 0x0000000c09097c10 */ /* 0x000fe2000b7fe4ff */
[----:B------:R1:W-:Y:S01]  /*106e0*/  @P2 STG.E.U16 desc[UR46][R10.64+0x32], R22 ;  /* 0x000032160a002986 */ /* 0x0003e2000c10152e */
[C---:B------:R-:W-:Y:S02]  /*106f0*/  ISETP.GT.AND P2, PT, R0.reuse, RZ, P3 ;  /* 0x000000ff0000720c */ /* 0x040fe40001f44270 */
[----:B------:R-:W-:Y:S01]  /*10700*/  ISETP.GT.AND P6, PT, R0, 0x1, P3 ;  /* 0x000000010000780c */ /* 0x000fe20001fc4270 */
[----:B------:R-:W-:Y:S01]  /*10710*/  IMAD.U32 R19, RZ, RZ, UR8 ;  /* 0x00000008ff137e24 */ /* 0x000fe2000f8e00ff */
[----:B0-----:R-:W-:Y:S01]  /*10720*/  MOV R15, UR11 ;  /* 0x0000000b000f7c02 */ /* 0x001fe20008000f00 */
[----:B-1----:R-:W-:-:S02]  /*10730*/  IMAD.MOV.U32 R10, RZ, RZ, R6 ;  /* 0x000000ffff0a7224 */ /* 0x002fc400078e0006 */
[----:B------:R-:W-:Y:S02]  /*10740*/  IMAD.MOV.U32 R11, RZ, RZ, R7 ;  /* 0x000000ffff0b7224 */ /* 0x000fe400078e0007 */
[----:B------:R-:W-:-:S04]  /*10750*/  IMAD.WIDE.U32 R18, R19, 0xf0, R10 ;  /* 0x000000f013127825 */ /* 0x000fc800078e000a */
[----:B------:R-:W-:Y:S01]  /*10760*/  @P2 STG.E.U16 desc[UR46][R8.64], R216 ;  /* 0x000000d808002986 */ /* 0x000fe2000c10152e */
[----:B------:R-:W-:-:S03]  /*10770*/  IMAD.U32 R7, RZ, RZ, UR5 ;  /* 0x00000005ff077e24 */ /* 0x000fc6000f8e00ff */
[----:B------:R-:W-:Y:S01]  /*10780*/  @P6 STG.E.U16 desc[UR46][R8.64+0x2], R217 ;  /* 0x000002d908006986 */ /* 0x000fe2000c10152e */
[----:B------:R-:W-:Y:S01]  /*10790*/  VIADD R19, R19, UR4 ;  /* 0x0000000413137c36 */ /* 0x000fe20008000000 */
[----:B------:R-:W-:-:S04]  /*107a0*/  IADD3 R6, P2, P6, R15, UR13, R18 ;  /* 0x0000000d0f067c10 */ /* 0x000fc8000fe5e012 */
[----:B------:R-:W-:Y:S02]  /*107b0*/  IADD3.X R7, R7, UR12, R19, P2, P6 ;  /* 0x0000000c07077c10 */ /* 0x000fe400097ec413 */
[----:B------:R-:W-:Y:S02]  /*107c0*/  IADD3 R14, P6, R8, UR11, RZ ;  /* 0x0000000b080e7c10 */ /* 0x000fe4000ffde0ff */
[----:B------:R-:W-:Y:S02]  /*107d0*/  ISETP.GT.AND P2, PT, R3, 0x108, PT ;  /* 0x000001080300780c */ /* 0x000fe40003f44270 */
[----:B------:R-:W-:Y:S02]  /*107e0*/  IADD3.X R15, R9, UR5, RZ, P6, !PT ;  /* 0x00000005090f7c10 */ /* 0x000fe4000b7fe4ff */
[----:B------:R-:W-:-:S13]  /*107f0*/  ISETP.GT.AND P6, PT, R0, RZ, P2 ;  /* 0x000000ff0000720c */ /* 0x000fda00017c4270 */
[----:B------:R-:W-:Y:S01]  /*10800*/  @P6 STG.E.U16 desc[UR46][R14.64], R218 ;  /* 0x000000da0e006986 */ /* 0x000fe2000c10152e */
[----:B------:R-:W-:-:S13]  /*10810*/  ISETP.GT.AND P6, PT, R0, 0x1, P2 ;  /* 0x000000010000780c */ /* 0x000fda00017c4270 */
[----:B------:R0:W-:Y:S01]  /*10820*/  @P6 STG.E.U16 desc[UR46][R14.64+0x2], R219 ;  /* 0x000002db0e006986 */ /* 0x0001e2000c10152e */
[----:B------:R-:W-:-:S13]  /*10830*/  ISETP.GT.AND P6, PT, R0, 0x8, P3 ;  /* 0x000000080000780c */ /* 0x000fda0001fc4270 */
[----:B------:R-:W-:Y:S01]  /*10840*/  @P6 STG.E.U16 desc[UR46][R8.64+0x10], R220 ;  /* 0x000010dc08006986 */ /* 0x000fe2000c10152e */
[----:B------:R-:W-:-:S13]  /*10850*/  ISETP.GT.AND P6, PT, R0, 0x9, P3 ;  /* 0x000000090000780c */ /* 0x000fda0001fc4270 */
[----:B------:R-:W-:Y:S01]  /*10860*/  @P6 STG.E.U16 desc[UR46][R8.64+0x12], R221 ;  /* 0x000012dd08006986 */ /* 0x000fe2000c10152e */
[----:B0-----:R-:W-:-:S04]  /*10870*/  IADD3 R14, P6, R8, UR11, RZ ;  /* 0x0000000b080e7c10 */ /* 0x001fc8000ffde0ff */
[----:B------:R-:W-:Y:S02]  /*10880*/  IADD3.X R15, R9, UR5, RZ, P6, !PT ;  /* 0x00000005090f7c10 */ /* 0x000fe4000b7fe4ff */
[----:B------:R-:W-:-:S13]  /*10890*/  ISETP.GT.AND P6, PT, R0, 0x8, P2 ;  /* 0x000000080000780c */ /* 0x000fda00017c4270 */
[----:B------:R-:W-:Y:S01]  /*108a0*/  @P6 STG.E.U16 desc[UR46][R14.64+0x10], R222 ;  /* 0x000010de0e006986 */ /* 0x000fe2000c10152e */
[----:B------:R-:W-:-:S13]  /*108b0*/  ISETP.GT.AND P6, PT, R0, 0x9, P2 ;  /* 0x000000090000780c */ /* 0x000fda00017c4270 */
[----:B------:R-:W-:Y:S01]  /*108c0*/  @P6 STG.E.U16 desc[UR46][R12.64+0x12], R223 ;  /* 0x000012df0c006986 */ /* 0x000fe2000c10152e */
[----:B------:R-:W-:Y:S02]  /*108d0*/  ISETP.GT.AND P6, PT, R0, 0x10, P3 ;  /* 0x000000100000780c */ /* 0x000fe40001fc4270 */
[----:B------:R-:W-:-:S11]  /*108e0*/  F2FP.BF16.F32.PACK_AB R225, RZ, R225 ;  /* 0x000000e1ffe1723e */ /* 0x000fd600000010ff */
[----:B------:R-:W-:Y:S01]  /*108f0*/  @P6 STG.E.U16 desc[UR46][R8.64+0x20], R224 ;  /* 0x000020e008006986 */ /* 0x000fe2000c10152e */
[----:B------:R-:W-:Y:S01]  /*10900*/  ISETP.GT.AND P6, PT, R0, 0x11, P3 ;  /* 0x000000110000780c */ /* 0x000fe20001fc4270 */
[----:B------:R-:W-:-:S12]  /*10910*/  FMUL R226, R226, R2 ;  /* 0x00000002e2e27220 */ /* 0x000fd80000400000 */
[----:B------:R-:W-:Y:S01]  /*10920*/  @P6 STG.E.U16 desc[UR46][R8.64+0x22], R225 ;  /* 0x000022e108006986 */ /* 0x000fe2000c10152e */
[----:B------:R-:W-:Y:S02]  /*10930*/  ISETP.GT.AND P6, PT, R0, 0x10, P2 ;  /* 0x000000100000780c */ /* 0x000fe400017c4270 */
[----:B------:R-:W-:Y:S01]  /*10940*/  F2FP.BF16.F32.PACK_AB R226, RZ, R226 ;  /* 0x000000e2ffe2723e */ /* 0x000fe200000010ff */
[----:B------:R-:W-:-:S10]  /*10950*/  FMUL R227, R227, R2 ;  /* 0x00000002e3e37220 */ /* 0x000fd40000400000 */
        /* <DEDUP_REMOVED lines=12> */
[----:B------:R0:W-:Y:S01]  /*10a20*/  @P6 STG.E.U16 desc[UR46][R8.64+0x32], R229 ;  /* 0x000032e508006986 */ /* 0x0001e2000c10152e */
[----:B------:R-:W-:Y:S02]  /*10a30*/  ISETP.GT.AND P6, PT, R0, 0x18, P2 ;  /* 0x000000180000780c */ /* 0x000fe400017c4270 */
[----:B------:R-:W-:Y:S01]  /*10a40*/  F2FP.BF16.F32.PACK_AB R230, RZ, R230 ;  /* 0x000000e6ffe6723e */ /* 0x000fe200000010ff */
[----:B------:R-:W-:-:S10]  /*10a50*/  FMUL R231, R231, R2 ;  /* 0x00000002e7e77220 */ /* 0x000fd40000400000 */
[----:B0-----:R-:W-:Y:S02]  /*10a60*/  @P6 IMAD.MOV.U32 R8, RZ, RZ, R12 ;  /* 0x000000ffff086224 */ /* 0x001fe400078e000c */
[----:B------:R-:W-:-:S05]  /*10a70*/  @P6 IMAD.MOV.U32 R9, RZ, RZ, R13 ;  /* 0x000000ffff096224 */ /* 0x000fca00078e000d */
[----:B------:R0:W-:Y:S01]  /*10a80*/  @P6 STG.E.U16 desc[UR46][R8.64+0x30], R230 ;  /* 0x000030e608006986 */ /* 0x0001e2000c10152e */
[----:B------:R-:W-:Y:S02]  /*10a90*/  ISETP.GT.AND P6, PT, R0, 0x19, P2 ;  /* 0x000000190000780c */ /* 0x000fe400017c4270 */
[----:B------:R-:W-:Y:S01]  /*10aa0*/  F2FP.BF16.F32.PACK_AB R231, RZ, R231 ;  /* 0x000000e7ffe7723e */ /* 0x000fe200000010ff */
[----:B------:R-:W-:-:S10]  /*10ab0*/  FMUL R200, R200, R2 ;  /* 0x00000002c8c87220 */ /* 0x000fd40000400000 */
[----:B------:R1:W-:Y:S01]  /*10ac0*/  @P6 STG.E.U16 desc[UR46][R12.64+0x32], R231 ;  /* 0x000032e70c006986 */ /* 0x0003e2000c10152e */
        /* <DEDUP_REMOVED lines=69> */
[----:B------:R-:W-:-:S11]  /*10f20*/  F2FP.BF16.F32.PACK_AB R185, RZ, R185 ;  /* 0x000000b9ffb9723e */ /* 0x000fd600000010ff */
[----:B0-----:R-:W-:Y:S02]  /*10f30*/  @P6 IMAD.MOV.U32 R8, RZ, RZ, R18 ;  /* 0x000000ffff086224 */ /* 0x001fe400078e0012 */
[----:B------:R-:W-:-:S05]  /*10f40*/  @P6 IMAD.MOV.U32 R9, RZ, RZ, R19 ;  /* 0x000000ffff096224 */ /* 0x000fca00078e0013 */
[----:B------:R0:W-:Y:S01]  /*10f50*/  @P6 STG.E.U16 desc[UR46][R8.64+0x42], R185 ;  /* 0x000042b908006986 */ /* 0x0001e2000c10152e */
[----:B-1----:R-:W-:-:S04]  /*10f60*/  IADD3 R12, P6, R18, UR11, RZ ;  /* 0x0000000b120c7c10 */ /* 0x002fc8000ffde0ff */
[----:B------:R-:W-:Y:S02]  /*10f70*/  IADD3.X R13, R19, UR5, RZ, P6, !PT ;  /* 0x00000005130d7c10 */ /* 0x000fe4000b7fe4ff */
[----:B------:R-:W-:Y:S01]  /*10f80*/  ISETP.GT.AND P6, PT, R0, 0x20, P4 ;  /* 0x000000200000780c */ /* 0x000fe200027c4270 */
[----:B------:R-:W-:-:S05]  /*10f90*/  FMUL R186, R186, R2 ;  /* 0x00000002baba7220 */ /* 0x000fca0000400000 */
[----:B------:R-:W-:-:S07]  /*10fa0*/  F2FP.BF16.F32.PACK_AB R186, RZ, R186 ;  /* 0x000000baffba723e */ /* 0x000fce00000010ff */
[----:B------:R-:W-:Y:S01]  /*10fb0*/  @P6 STG.E.U16 desc[UR46][R12.64+0x40], R186 ;  /* 0x000040ba0c006986 */ /* 0x000fe2000c10152e */
[----:B------:R-:W-:Y:S01]  /*10fc0*/  ISETP.GT.AND P6, PT, R0, 0x21, P4 ;  /* 0x000000210000780c */ /* 0x000fe200027c4270 */
[----:B------:R-:W-:-:S05]  /*10fd0*/  FMUL R187, R187, R2 ;  /* 0x00000002bbbb7220 */ /* 0x000fca0000400000 */
[----:B------:R-:W-:-:S07]  /*10fe0*/  F2FP.BF16.F32.PACK_AB R187, RZ, R187 ;  /* 0x000000bbffbb723e */ /* 0x000fce00000010ff */
[----:B0-----:R-:W-:Y:S01]  /*10ff0*/  @P6 IMAD.MOV.U32 R8, RZ, RZ, R12 ;  /* 0x000000ffff086224 */ /* 0x001fe200078e000c */
[----:B------:R-:W-:-:S05]  /*11000*/  @P6 MOV R9, R13 ;  /* 0x0000000d00096202 */ /* 0x000fca0000000f00 */
[----:B------:R0:W-:Y:S01]  /*11010*/  @P6 STG.E.U16 desc[UR46][R8.64+0x42], R187 ;  /* 0x000042bb08006986 */ /* 0x0001e2000c10152e */
[----:B------:R-:W-:Y:S01]  /*11020*/  ISETP.GT.AND P6, PT, R0, 0x28, P1 ;  /* 0x000000280000780c */ /* 0x000fe20000fc4270 */
[----:B------:R-:W-:-:S05]  /*11030*/  FMUL R188, R188, R2 ;  /* 0x00000002bcbc7220 */ /* 0x000fca0000400000 */
[----:B------:R-:W-:-:S07]  /*11040*/  F2FP.BF16.F32.PACK_AB R188, RZ, R188 ;  /* 0x000000bcffbc723e */ /* 0x000fce00000010ff */
[----:B0-----:R-:W-:Y:S02]  /*11050*/  @P6 IMAD.MOV.U32 R8, RZ, RZ, R18 ;  /* 0x000000ffff086224 */ /* 0x001fe400078e0012 */
[----:B------:R-:W-:-:S05]  /*11060*/  @P6 IMAD.MOV.U32 R9, RZ, RZ, R19 ;  /* 0x000000ffff096224 */ /* 0x000fca00078e0013 */
        /* <DEDUP_REMOVED lines=53> */
[----:B------:R-:W-:Y:S01]  /*113c0*/  @P6 MOV R9, R19 ;  /* 0x0000001300096202 */ /* 0x000fe20000000f00 */
[----:B------:R-:W-:-:S04]  /*113d0*/  FMUL R198, R198, R2 ;  /* 0x00000002c6c67220 */ /* 0x000fc80000400000 */
        /* <DEDUP_REMOVED lines=9> */
[----:B0-----:R-:W-:-:S04]  /*11470*/  IADD3 R8, P6, R18, UR13, RZ ;  /* 0x0000000d12087c10 */ /* 0x001fc8000ffde0ff */
[----:B------:R-:W-:Y:S02]  /*11480*/  IADD3.X R9, R19, UR12, RZ, P6, !PT ;  /* 0x0000000c13097c10 */ /* 0x000fe4000b7fe4ff */
        /* <DEDUP_REMOVED lines=8> */
[----:B------:R-:W-:-:S04]  /*11510*/  IADD3 R14, P6, R8, UR11, RZ ;  /* 0x0000000b080e7c10 */ /* 0x000fc8000ffde0ff */
[----:B------:R-:W-:Y:S02]  /*11520*/  IADD3.X R15, R9, UR5, RZ, P6, !PT ;  /* 0x00000005090f7c10 */ /* 0x000fe4000b7fe4ff */
        /* <DEDUP_REMOVED lines=125> */
[----:B------:R-:W-:Y:S01]  /*11d00*/  ISETP.GT.AND P6, PT, R0, 0x41, P1 ;  /* 0x000000410000780c */ /* 0x000fe20000fc4270 */
[----:B------:R-:W-:-:S05]  /*11d10*/  FMUL R137, R137, R2 ;  /* 0x0000000289897220 */ /* 0x000fca0000400000 */
[----:B------:R-:W-:-:S07]  /*11d20*/  F2FP.BF16.F32.PACK_AB R137, RZ, R137 ;  /* 0x00000089ff89723e */ /* 0x000fce00000010ff */
[----:B0-----:R-:W-:Y:S02]  /*11d30*/  @P6 IMAD.MOV.U32 R14, RZ, RZ, R18 ;  /* 0x000000ffff0e6224 */ /* 0x001fe400078e0012 */
[----:B------:R-:W-:Y:S02]  /*11d40*/  @P6 IMAD.MOV.U32 R15, RZ, RZ, R19 ;  /* 0x000000ffff0f6224 */ /* 0x000fe400078e0013 */
[----:B------:R-:W-:-:S03]  /*11d50*/  FMUL R138, R138, R2 ;  /* 0x000000028a8a7220 */ /* 0x000fc60000400000 */
        /* <DEDUP_REMOVED lines=31> */
[----:B0-----:R-:W-:Y:S01]  /*11f50*/  @P6 IMAD.MOV.U32 R14, RZ, RZ, R18 ;  /* 0x000000ffff0e6224 */ /* 0x001fe200078e0012 */
[----:B------:R-:W-:-:S05]  /*11f60*/  @P6 MOV R15, R19 ;  /* 0x00000013000f6202 */ /* 0x000fca0000000f00 */
        /* <DEDUP_REMOVED lines=356> */
[C---:B------:R-:W-:Y:S02]  /*135b0*/  ISETP.GT.AND P6, PT, R0.reuse, 0x98, P0 ;  /* 0x000000980000780c */ /* 0x040fe400007c4270 */
[----:B------:R-:W-:Y:S02]  /*135c0*/  F2FP.BF16.F32.PACK_AB R68, RZ, R68 ;  /* 0x00000044ff44723e */ /* 0x000fe400000010ff */
[----:B------:R-:W-:Y:S01]  /*135d0*/  ISETP.GT.AND P0, PT, R0, 0x99, P0 ;  /* 0x000000990000780c */ /* 0x000fe20000704270 */
[-C--:B------:R-:W-:Y:S01]  /*135e0*/  FMUL R69, R69, R2.reuse ;  /* 0x0000000245457220 */ /* 0x080fe20000400000 */
[----:B------:R-:W-:-:S07]  /*135f0*/  FMUL R70, R70, R2 ;  /* 0x0000000246467220 */ /* 0x000fce0000400000 */
[----:B------:R-:W-:Y:S01]  /*13600*/  @P6 STG.E.U16 desc[UR46][R4.64+0x130], R68 ;  /* 0x0001304404006986 */ /* 0x000fe2000c10152e */
[C---:B------:R-:W-:Y:S02]  /*13610*/  ISETP.GT.AND P6, PT, R0.reuse, 0x98, P5 ;  /* 0x000000980000780c */ /* 0x040fe40002fc4270 */
[----:B------:R-:W-:Y:S02]  /*13620*/  F2FP.BF16.F32.PACK_AB R69, RZ, R69 ;  /* 0x00000045ff45723e */ /* 0x000fe400000010ff */
[----:B------:R-:W-:Y:S02]  /*13630*/  F2FP.BF16.F32.PACK_AB R70, RZ, R70 ;  /* 0x00000046ff46723e */ /* 0x000fe400000010ff */
[----:B------:R-:W-:Y:S01]  /*13640*/  ISETP.GT.AND P5, PT, R0, 0x99, P5 ;  /* 0x000000990000780c */ /* 0x000fe20002fa4270 */
[----:B------:R0:W-:Y:S01]  /*13650*/  @P0 STG.E.U16 desc[UR46][R4.64+0x132], R69 ;  /* 0x0001324504000986 */ /* 0x0001e2000c10152e */
[----:B------:R-:W-:-:S05]  /*13660*/  FMUL R71, R71, R2 ;  /* 0x0000000247477220 */ /* 0x000fca0000400000 */
[----:B------:R-:W-:Y:S01]  /*13670*/  @P6 STG.E.U16 desc[UR46][R10.64+0x130], R70 ;  /* 0x000130460a006986 */ /* 0x000fe2000c10152e */
[C---:B------:R-:W-:Y:S02]  /*13680*/  ISETP.GT.AND P6, PT, R0.reuse, 0x80, P1 ;  /* 0x000000800000780c */ /* 0x040fe40000fc4270 */
[----:B------:R-:W-:Y:S02]  /*13690*/  F2FP.BF16.F32.PACK_AB R71, RZ, R71 ;  /* 0x00000047ff47723e */ /* 0x000fe400000010ff */
[----:B------:R-:W-:Y:S01]  /*136a0*/  ISETP.GT.AND P0, PT, R0, 0x81, P1 ;  /* 0x000000810000780c */ /* 0x000fe20000f04270 */
[-C--:B------:R-:W-:Y:S02]  /*136b0*/  FMUL R40, R40, R2.reuse ;  /* 0x0000000228287220 */ /* 0x080fe40000400000 */
[----:B------:R-:W-:Y:S01]  /*136c0*/  @P5 STG.E.U16 desc[UR46][R10.64+0x132], R71 ;  /* 0x000132470a005986 */ /* 0x000fe2000c10152e */
[----:B------:R-:W-:Y:S01]  /*136d0*/  ISETP.GT.AND P5, PT, R0, 0x80, P4 ;  /* 0x000000800000780c */ /* 0x000fe200027a4270 */
[----:B------:R-:W-:Y:S01]  /*136e0*/  FMUL R41, R41, R2 ;  /* 0x0000000229297220 */ /* 0x000fe20000400000 */
[----:B------:R-:W-:-:S03]  /*136f0*/  F2FP.BF16.F32.PACK_AB R40, RZ, R40 ;  /* 0x00000028ff28723e */ /* 0x000fc600000010ff */
[----:B0-----:R-:W-:Y:S02]  /*13700*/  @P6 IMAD.MOV.U32 R4, RZ, RZ, R18 ;  /* 0x000000ffff046224 */ /* 0x001fe400078e0012 */
[----:B------:R-:W-:Y:S01]  /*13710*/  @P6 IMAD.MOV.U32 R5, RZ, RZ, R19 ;  /* 0x000000ffff056224 */ /* 0x000fe200078e0013 */
[----:B------:R-:W-:Y:S01]  /*13720*/  F2FP.BF16.F32.PACK_AB R41, RZ, R41 ;  /* 0x00000029ff29723e */ /* 0x000fe200000010ff */
[----:B------:R-:W-:-:S03]  /*13730*/  FMUL R42, R42, R2 ;  /* 0x000000022a2a7220 */ /* 0x000fc60000400000 */
[----:B------:R0:W-:Y:S01]  /*13740*/  @P6 STG.E.U16 desc[UR46][R4.64+0x100], R40 ;  /* 0x0001002804006986 */ /* 0x0001e2000c10152e */
[----:B------:R-:W-:Y:S02]  /*13750*/  ISETP.GT.AND P6, PT, R0, 0x81, P4 ;  /* 0x000000810000780c */ /* 0x000fe400027c4270 */
[----:B------:R-:W-:Y:S01]  /*13760*/  F2FP.BF16.F32.PACK_AB R42, RZ, R42 ;  /* 0x0000002aff2a723e */ /* 0x000fe200000010ff */
[----:B------:R-:W-:Y:S01]  /*13770*/  FMUL R43, R43, R2 ;  /* 0x000000022b2b7220 */ /* 0x000fe20000400000 */
[----:B0-----:R-:W-:Y:S02]  /*13780*/  @P0 IMAD.MOV.U32 R4, RZ, RZ, R18 ;  /* 0x000000ffff040224 */ /* 0x001fe400078e0012 */
[----:B------:R-:W-:-:S05]  /*13790*/  @P0 IMAD.MOV.U32 R5, RZ, RZ, R19 ;  /* 0x000000ffff050224 */ /* 0x000fca00078e0013 */
[----:B------:R0:W-:Y:S01]  /*137a0*/  @P0 STG.E.U16 desc[UR46][R4.64+0x102], R41 ;  /* 0x0001022904000986 */ /* 0x0001e2000c10152e */
[----:B------:R-:W-:Y:S01]  /*137b0*/  ISETP.GT.AND P0, PT, R0, 0x88, P1 ;  /* 0x000000880000780c */ /* 0x000fe20000f04270 */
[----:B------:R-:W-:Y:S01]  /*137c0*/  FMUL R44, R44, R2 ;  /* 0x000000022c2c7220 */ /* 0x000fe20000400000 */
[----:B------:R-:W-:Y:S01]  /*137d0*/  F2FP.BF16.F32.PACK_AB R43, RZ, R43 ;  /* 0x0000002bff2b723e */ /* 0x000fe200000010ff */
[----:B0-----:R-:W-:Y:S02]  /*137e0*/  @P5 IMAD.MOV.U32 R4, RZ, RZ, R12 ;  /* 0x000000ffff045224 */ /* 0x001fe400078e000c */
[----:B------:R-:W-:-:S05]  /*137f0*/  @P5 IMAD.MOV.U32 R5, RZ, RZ, R13 ;  /* 0x000000ffff055224 */ /* 0x000fca00078e000d */
[----:B------:R0:W-:Y:S01]  /*13800*/  @P5 STG.E.U16 desc[UR46][R4.64+0x100], R42 ;  /* 0x0001002a04005986 */ /* 0x0001e2000c10152e */
[----:B------:R-:W-:Y:S01]  /*13810*/  ISETP.GT.AND P5, PT, R0, 0x89, P1 ;  /* 0x000000890000780c */ /* 0x000fe20000fa4270 */
[----:B------:R-:W-:Y:S01]  /*13820*/  FMUL R45, R45, R2 ;  /* 0x000000022d2d7220 */ /* 0x000fe20000400000 */
[----:B------:R-:W-:Y:S01]  /*13830*/  F2FP.BF16.F32.PACK_AB R44, RZ, R44 ;  /* 0x0000002cff2c723e */ /* 0x000fe200000010ff */
[----:B0-----:R-:W-:Y:S01]  /*13840*/  @P6 IMAD.MOV.U32 R4, RZ, RZ, R12 ;  /* 0x000000ffff046224 */ /* 0x001fe200078e000c */
[----:B------:R-:W-:-:S05]  /*13850*/  @P6 MOV R5, R13 ;  /* 0x0000000d00056202 */ /* 0x000fca0000000f00 */
[----:B------:R0:W-:Y:S01]  /*13860*/  @P6 STG.E.U16 desc[UR46][R4.64+0x102], R43 ;  /* 0x0001022b04006986 */ /* 0x0001e2000c10152e */
[----:B------:R-:W-:Y:S01]  /*13870*/  F2FP.BF16.F32.PACK_AB R45, RZ, R45 ;  /* 0x0000002dff2d723e */ /* 0x000fe200000010ff */
[----:B0-----:R-:W-:Y:S02]  /*13880*/  @P0 IMAD.MOV.U32 R4, RZ, RZ, R18 ;  /* 0x000000ffff040224 */ /* 0x001fe400078e0012 */
[----:B------:R-:W-:-:S05]  /*13890*/  @P0 IMAD.MOV.U32 R5, RZ, RZ, R19 ;  /* 0x000000ffff050224 */ /* 0x000fca00078e0013 */
[----:B------:R0:W-:Y:S01]  /*138a0*/  @P0 STG.E.U16 desc[UR46][R4.64+0x110], R44 ;  /* 0x0001102c04000986 */ /* 0x0001e2000c10152e */
[----:B------:R-:W-:Y:S01]  /*138b0*/  ISETP.GT.AND P0, PT, R0, 0x88, P4 ;  /* 0x000000880000780c */ /* 0x000fe20002704270 */
[----:B------:R-:W-:Y:S01]  /*138c0*/  FMUL R46, R46, R2 ;  /* 0x000000022e2e7220 */ /* 0x000fe20000400000 */
[----:B0-----:R-:W-:Y:S02]  /*138d0*/  @P5 IMAD.MOV.U32 R4, RZ, RZ, R18 ;  /* 0x000000ffff045224 */ /* 0x001fe400078e0012 */
[----:B------:R-:W-:-:S05]  /*138e0*/  @P5 IMAD.MOV.U32 R5, RZ, RZ, R19 ;  /* 0x000000ffff055224 */ /* 0x000fca00078e0013 */
[----:B------:R0:W-:Y:S01]  /*138f0*/  @P5 STG.E.U16 desc[UR46][R4.64+0x112], R45 ;  /* 0x0001122d04005986 */ /* 0x0001e2000c10152e */
[C---:B------:R-:W-:Y:S01]  /*13900*/  ISETP.GT.AND P5, PT, R0.reuse, 0x89, P4 ;  /* 0x000000890000780c */ /* 0x040fe200027a4270 */
[----:B------:R-:W-:Y:S01]  /*13910*/  FMUL R47, R47, R2 ;  /* 0x000000022f2f7220 */ /* 0x000fe20000400000 */
[----:B------:R-:W-:Y:S02]  /*13920*/  F2FP.BF16.F32.PACK_AB R46, RZ, R46 ;  /* 0x0000002eff2e723e */ /* 0x000fe400000010ff */
[----:B------:R-:W-:Y:S01]  /*13930*/  ISETP.GT.AND P6, PT, R0, 0x90, P1 ;  /* 0x000000900000780c */ /* 0x000fe20000fc4270 */
[----:B0-----:R-:W-:Y:S02]  /*13940*/  @P0 IMAD.MOV.U32 R4, RZ, RZ, R12 ;  /* 0x000000ffff040224 */ /* 0x001fe400078e000c */
[----:B------:R-:W-:Y:S01]  /*13950*/  @P0 IMAD.MOV.U32 R5, RZ, RZ, R13 ;  /* 0x000000ffff050224 */ /* 0x000fe200078e000d */
[----:B------:R-:W-:Y:S01]  /*13960*/  F2FP.BF16.F32.PACK_AB R47, RZ, R47 ;  /* 0x0000002fff2f723e */ /* 0x000fe200000010ff */
[----:B------:R-:W-:-:S03]  /*13970*/  FMUL R48, R48, R2 ;  /* 0x0000000230307220 */ /* 0x000fc60000400000 */
[----:B------:R0:W-:Y:S02]  /*13980*/  @P0 STG.E.U16 desc[UR46][R4.64+0x110], R46 ;  /* 0x0001102e04000986 */ /* 0x0001e4000c10152e */
[----:B------:R-:W-:Y:S01]  /*13990*/  F2FP.BF16.F32.PACK_AB R48, RZ, R48 ;  /* 0x00000030ff30723e */ /* 0x000fe200000010ff */
[----:B0-----:R-:W-:Y:S02]  /*139a0*/  @P5 IMAD.MOV.U32 R4, RZ, RZ, R12 ;  /* 0x000000ffff045224 */ /* 0x001fe400078e000c */
[----:B------:R-:W-:-:S05]  /*139b0*/  @P5 IMAD.MOV.U32 R5, RZ, RZ, R13 ;  /* 0x000000ffff055224 */ /* 0x000fca00078e000d */
[----:B------:R0:W-:Y:S01]  /*139c0*/  @P5 STG.E.U16 desc[UR46][R4.64+0x112], R47 ;  /* 0x0001122f04005986 */ /* 0x0001e2000c10152e */
[----:B------:R-:W-:Y:S01]  /*139d0*/  ISETP.GT.AND P5, PT, R0, 0x91, P1 ;  /* 0x000000910000780c */ /* 0x000fe20000fa4270 */
[----:B------:R-:W-:Y:S01]  /*139e0*/  FMUL R49, R49, R2 ;  /* 0x0000000231317220 */ /* 0x000fe20000400000 */
[----:B0-----:R-:W-:Y:S01]  /*139f0*/  @P6 IMAD.MOV.U32 R4, RZ, RZ, R18 ;  /* 0x000000ffff046224 */ /* 0x001fe200078e0012 */
[----:B------:R-:W-:-:S05]  /*13a00*/  @P6 MOV R5, R19 ;  /* 0x0000001300056202 */ /* 0x000fca0000000f00 */
[----:B------:R0:W-:Y:S01]  /*13a10*/  @P6 STG.E.U16 desc[UR46][R4.64+0x120], R48 ;  /* 0x0001203004006986 */ /* 0x0001e2000c10152e */
[----:B------:R-:W-:Y:S02]  /*13a20*/  ISETP.GT.AND P6, PT, R0, 0x90, P4 ;  /* 0x000000900000780c */ /* 0x000fe400027c4270 */
[----:B------:R-:W-:Y:S01]  /*13a30*/  F2FP.BF16.F32.PACK_AB R49, RZ, R49 ;  /* 0x00000031ff31723e */ /* 0x000fe200000010ff */
[----:B------:R-:W-:Y:S01]  /*13a40*/  FMUL R50, R50, R2 ;  /* 0x0000000232327220 */ /* 0x000fe20000400000 */
[----:B------:R-:W-:Y:S01]  /*13a50*/  ISETP.GT.AND P0, PT, R0, 0x98, P1 ;  /* 0x000000980000780c */ /* 0x000fe20000f04270 */
[----:B0-----:R-:W-:Y:S02]  /*13a60*/  @P5 IMAD.MOV.U32 R4, RZ, RZ, R18 ;  /* 0x000000ffff045224 */ /* 0x001fe400078e0012 */
[----:B------:R-:W-:Y:S01]  /*13a70*/  @P5 IMAD.MOV.U32 R5, RZ, RZ, R19 ;  /* 0x000000ffff055224 */ /* 0x000fe200078e0013 */
[----:B------:R-:W-:-:S04]  /*13a80*/  F2FP.BF16.F32.PACK_AB R50, RZ, R50 ;  /* 0x00000032ff32723e */ /* 0x000fc800000010ff */
[----:B------:R0:W-:Y:S01]  /*13a90*/  @P5 STG.E.U16 desc[UR46][R4.64+0x122], R49 ;  /* 0x0001223104005986 */ /* 0x0001e2000c10152e */
[C---:B------:R-:W-:Y:S01]  /*13aa0*/  ISETP.GT.AND P5, PT, R0.reuse, 0x91, P4 ;  /* 0x000000910000780c */ /* 0x040fe200027a4270 */
[-C--:B------:R-:W-:Y:S01]  /*13ab0*/  FMUL R51, R51, R2.reuse ;  /* 0x0000000233337220 */ /* 0x080fe20000400000 */
[----:B------:R-:W-:Y:S01]  /*13ac0*/  ISETP.GT.AND P1, PT, R0, 0x99, P1 ;  /* 0x000000990000780c */ /* 0x000fe20000f24270 */
[-C--:B------:R-:W-:Y:S01]  /*13ad0*/  FMUL R52, R52, R2.reuse ;  /* 0x0000000234347220 */ /* 0x080fe20000400000 */
[----:B0-----:R-:W-:Y:S02]  /*13ae0*/  @P6 IMAD.MOV.U32 R4, RZ, RZ, R12 ;  /* 0x000000ffff046224 */ /* 0x001fe400078e000c */
[----:B------:R-:W-:Y:S02]  /*13af0*/  @P6 IMAD.MOV.U32 R5, RZ, RZ, R13 ;  /* 0x000000ffff056224 */ /* 0x000fe400078e000d */
[----:B------:R-:W-:-:S03]  /*13b00*/  FMUL R53, R53, R2 ;  /* 0x0000000235357220 */ /* 0x000fc60000400000 */
[----:B------:R0:W-:Y:S01]  /*13b10*/  @P6 STG.E.U16 desc[UR46][R4.64+0x120], R50 ;  /* 0x0001203204006986 */ /* 0x0001e2000c10152e */
[C---:B------:R-:W-:Y:S01]  /*13b20*/  ISETP.GT.AND P6, PT, R0.reuse, 0x98, P4 ;  /* 0x000000980000780c */ /* 0x040fe200027c4270 */
[----:B------:R-:W-:Y:S01]  /*13b30*/  @P0 IMAD.MOV.U32 R10, RZ, RZ, R18 ;  /* 0x000000ffff0a0224 */ /* 0x000fe200078e0012 */
[----:B------:R-:W-:Y:S01]  /*13b40*/  F2FP.BF16.F32.PACK_AB R51, RZ, R51 ;  /* 0x00000033ff33723e */ /* 0x000fe200000010ff */
[----:B------:R-:W-:Y:S01]  /*13b50*/  @P0 IMAD.MOV.U32 R11, RZ, RZ, R19 ;  /* 0x000000ffff0b0224 */ /* 0x000fe200078e0013 */
[----:B------:R-:W-:Y:S01]  /*13b60*/  ISETP.GT.AND P4, PT, R0, 0x99, P4 ;  /* 0x000000990000780c */ /* 0x000fe20002784270 */
[----:B------:R-:W-:Y:S01]  /*13b70*/  FMUL R54, R54, R2 ;  /* 0x0000000236367220 */ /* 0x000fe20000400000 */
[----:B------:R-:W-:Y:S01]  /*13b80*/  F2FP.BF16.F32.PACK_AB R52, RZ, R52 ;  /* 0x00000034ff34723e */ /* 0x000fe200000010ff */
[----:B------:R-:W-:Y:S01]  /*13b90*/  FMUL R55, R55, R2 ;  /* 0x0000000237377220 */ /* 0x000fe20000400000 */
[----:B------:R-:W-:Y:S01]  /*13ba0*/  F2FP.BF16.F32.PACK_AB R53, RZ, R53 ;  /* 0x00000035ff35723e */ /* 0x000fe200000010ff */
[----:B0-----:R-:W-:-:S02]  /*13bb0*/  @P5 IMAD.MOV.U32 R4, RZ, RZ, R12 ;  /* 0x000000ffff045224 */ /* 0x001fc400078e000c */
[----:B------:R-:W-:Y:S01]  /*13bc0*/  @P5 IMAD.MOV.U32 R5, RZ, RZ, R13 ;  /* 0x000000ffff055224 */ /* 0x000fe200078e000d */
[----:B------:R-:W-:-:S04]  /*13bd0*/  F2FP.BF16.F32.PACK_AB R54, RZ, R54 ;  /* 0x00000036ff36723e */ /* 0x000fc800000010ff */
[----:B------:R0:W-:Y:S01]  /*13be0*/  @P5 STG.E.U16 desc[UR46][R4.64+0x122], R51 ;  /* 0x0001223304005986 */ /* 0x0001e2000c10152e */
[----:B------:R-:W-:-:S03]  /*13bf0*/  F2FP.BF16.F32.PACK_AB R55, RZ, R55 ;  /* 0x00000037ff37723e */ /* 0x000fc600000010ff */
[----:B------:R-:W-:Y:S04]  /*13c00*/  @P0 STG.E.U16 desc[UR46][R10.64+0x130], R52 ;  /* 0x000130340a000986 */ /* 0x000fe8000c10152e */
[----:B------:R-:W-:Y:S01]  /*13c10*/  @P1 STG.E.U16 desc[UR46][R18.64+0x132], R53 ;  /* 0x0001323512001986 */ /* 0x000fe2000c10152e */
[C---:B------:R-:W-:Y:S01]  /*13c20*/  ISETP.GT.AND P1, PT, R0.reuse, 0x80, P2 ;  /* 0x000000800000780c */ /* 0x040fe20001724270 */
[----:B0-----:R-:W-:Y:S01]  /*13c30*/  @P6 IMAD.MOV.U32 R4, RZ, RZ, R12 ;  /* 0x000000ffff046224 */ /* 0x001fe200078e000c */
[----:B------:R-:W-:Y:S02]  /*13c40*/  @P6 MOV R5, R13 ;  /* 0x0000000d00056202 */ /* 0x000fe40000000f00 */
[C---:B------:R-:W-:Y:S02]  /*13c50*/  ISETP.GT.AND P0, PT, R0.reuse, 0x80, P3 ;  /* 0x000000800000780c */ /* 0x040fe40001f04270 */
[----:B------:R-:W-:Y:S01]  /*13c60*/  ISETP.GT.AND P5, PT, R0, 0x81, P3 ;  /* 0x000000810000780c */ /* 0x000fe20001fa4270 */
[----:B------:R0:W-:Y:S01]  /*13c70*/  @P6 STG.E.U16 desc[UR46][R4.64+0x130], R54 ;  /* 0x0001303604006986 */ /* 0x0001e2000c10152e */
[-C--:B------:R-:W-:Y:S01]  /*13c80*/  FMUL R24, R24, R2.reuse ;  /* 0x0000000218187220 */ /* 0x080fe20000400000 */
[----:B------:R-:W-:-:S02]  /*13c90*/  FMUL R25, R25, R2 ;  /* 0x0000000219197220 */ /* 0x000fc40000400000 */
[----:B------:R-:W-:Y:S01]  /*13ca0*/  @P4 STG.E.U16 desc[UR46][R12.64+0x132], R55 ;  /* 0x000132370c004986 */ /* 0x000fe2000c10152e */
[----:B------:R-:W-:Y:S01]  /*13cb0*/  ISETP.GT.AND P4, PT, R0, 0x81, P2 ;  /* 0x000000810000780c */ /* 0x000fe20001784270 */
[----:B------:R-:W-:Y:S01]  /*13cc0*/  FMUL R26, R26, R2 ;  /* 0x000000021a1a7220 */ /* 0x000fe20000400000 */
[----:B------:R-:W-:Y:S02]  /*13cd0*/  F2FP.BF16.F32.PACK_AB R24, RZ, R24 ;  /* 0x00000018ff18723e */ /* 0x000fe400000010ff */
[----:B------:R-:W-:Y:S01]  /*13ce0*/  F2FP.BF16.F32.PACK_AB R25, RZ, R25 ;  /* 0x00000019ff19723e */ /* 0x000fe200000010ff */
[----:B------:R-:W-:Y:S01]  /*13cf0*/  FMUL R27, R27, R2 ;  /* 0x000000021b1b7220 */ /* 0x000fe20000400000 */
[----:B------:R-:W-:Y:S01]  /*13d00*/  F2FP.BF16.F32.PACK_AB R26, RZ, R26 ;  /* 0x0000001aff1a723e */ /* 0x000fe200000010ff */
[----:B0-----:R-:W-:Y:S01]  /*13d10*/  @P1 IMAD.MOV.U32 R4, RZ, RZ, R6 ;  /* 0x000000ffff041224 */ /* 0x001fe200078e0006 */
[C---:B------:R-:W-:Y:S01]  /*13d20*/  ISETP.GT.AND P6, PT, R0.reuse, 0x88, P2 ;  /* 0x000000880000780c */ /* 0x040fe200017c4270 */
[----:B------:R-:W-:Y:S01]  /*13d30*/  @P1 IMAD.MOV.U32 R5, RZ, RZ, R7 ;  /* 0x000000ffff051224 */ /* 0x000fe200078e0007 */
[----:B------:R-:W-:Y:S01]  /*13d40*/  @P0 STG.E.U16 desc[UR46][R8.64+0x100], R24 ;  /* 0x0001001808000986 */ /* 0x000fe2000c10152e */
[----:B------:R-:W-:-:S03]  /*13d50*/  ISETP.GT.AND P0, PT, R0, 0x88, P3 ;  /* 0x000000880000780c */ /* 0x000fc60001f04270 */
[----:B------:R-:W-:Y:S01]  /*13d60*/  @P5 STG.E.U16 desc[UR46][R8.64+0x102], R25 ;  /* 0x0001021908005986 */ /* 0x000fe2000c10152e */
[----:B------:R-:W-:Y:S01]  /*13d70*/  ISETP.GT.AND P5, PT, R0, 0x89, P3 ;  /* 0x000000890000780c */ /* 0x000fe20001fa4270 */
[-C--:B------:R-:W-:Y:S01]  /*13d80*/  FMUL R28, R28, R2.reuse ;  /* 0x000000021c1c7220 */ /* 0x080fe20000400000 */
[----:B------:R-:W-:Y:S01]  /*13d90*/  F2FP.BF16.F32.PACK_AB R27, RZ, R27 ;  /* 0x0000001bff1b723e */ /* 0x000fe200000010ff */
[----:B------:R0:W-:Y:S01]  /*13da0*/  @P1 STG.E.U16 desc[UR46][R4.64+0x100], R26 ;  /* 0x0001001a04001986 */ /* 0x0001e2000c10152e */
[----:B------:R-:W-:Y:S01]  /*13db0*/  ISETP.GT.AND P1, PT, R0, 0x89, P2 ;  /* 0x000000890000780c */ /* 0x000fe20001724270 */
[-C--:B------:R-:W-:Y:S01]  /*13dc0*/  FMUL R29, R29, R2.reuse ;  /* 0x000000021d1d7220 */ /* 0x080fe20000400000 */
[----:B------:R-:W-:Y:S01]  /*13dd0*/  FMUL R30, R30, R2 ;  /* 0x000000021e1e7220 */ /* 0x000fe20000400000 */
[----:B------:R-:W-:Y:S01]  /*13de0*/  F2FP.BF16.F32.PACK_AB R28, RZ, R28 ;  /* 0x0000001cff1c723e */ /* 0x000fe200000010ff */
[----:B0-----:R-:W-:Y:S02]  /*13df0*/  @P4 IMAD.MOV.U32 R4, RZ, RZ, R6 ;  /* 0x000000ffff044224 */ /* 0x001fe400078e0006 */
[----:B------:R-:W-:Y:S01]  /*13e00*/  @P4 IMAD.MOV.U32 R5, RZ, RZ, R7 ;  /* 0x000000ffff054224 */ /* 0x000fe200078e0007 */
[----:B------:R-:W-:Y:S01]  /*13e10*/  F2FP.BF16.F32.PACK_AB R29, RZ, R29 ;  /* 0x0000001dff1d723e */ /* 0x000fe200000010ff */
[----:B------:R-:W-:Y:S01]  /*13e20*/  FMUL R31, R31, R2 ;  /* 0x000000021f1f7220 */ /* 0x000fe20000400000 */
[----:B------:R-:W-:-:S02]  /*13e30*/  F2FP.BF16.F32.PACK_AB R30, RZ, R30 ;  /* 0x0000001eff1e723e */ /* 0x000fc400000010ff */
[----:B------:R0:W-:Y:S01]  /*13e40*/  @P4 STG.E.U16 desc[UR46][R4.64+0x102], R27 ;  /* 0x0001021b04004986 */ /* 0x0001e2000c10152e */
[----:B------:R-:W-:Y:S01]  /*13e50*/  ISETP.GT.AND P4, PT, R0, 0x90, P3 ;  /* 0x000000900000780c */ /* 0x000fe20001f84270 */
[----:B------:R-:W-:Y:S02]  /*13e60*/  FMUL R32, R32, R2 ;  /* 0x0000000220207220 */ /* 0x000fe40000400000 */
[----:B------:R-:W-:Y:S01]  /*13e70*/  @P0 STG.E.U16 desc[UR46][R8.64+0x110], R28 ;  /* 0x0001101c08000986 */ /* 0x000fe2000c10152e */
[----:B------:R-:W-:-:S03]  /*13e80*/  F2FP.BF16.F32.PACK_AB R31, RZ, R31 ;  /* 0x0000001fff1f723e */ /* 0x000fc600000010ff */
[----:B------:R-:W-:Y:S01]  /*13e90*/  @P5 STG.E.U16 desc[UR46][R8.64+0x112], R29 ;  /* 0x0001121d08005986 */ /* 0x000fe2000c10152e */
[--C-:B0-----:R-:W-:Y:S02]  /*13ea0*/  @P6 IMAD.MOV.U32 R4, RZ, RZ, R6.reuse ;  /* 0x000000ffff046224 */ /* 0x101fe400078e0006 */
[----:B------:R-:W-:Y:S01]  /*13eb0*/  @P6 IMAD.MOV.U32 R5, RZ, RZ, R7 ;  /* 0x000000ffff056224 */ /* 0x000fe200078e0007 */
[----:B------:R-:W-:Y:S02]  /*13ec0*/  F2FP.BF16.F32.PACK_AB R32, RZ, R32 ;  /* 0x00000020ff20723e */ /* 0x000fe400000010ff */
[C---:B------:R-:W-:Y:S02]  /*13ed0*/  ISETP.GT.AND P5, PT, R0.reuse, 0x90, P2 ;  /* 0x000000900000780c */ /* 0x040fe400017a4270 */
[----:B------:R0:W-:Y:S01]  /*13ee0*/  @P6 STG.E.U16 desc[UR46][R4.64+0x110], R30 ;  /* 0x0001101e04006986 */ /* 0x0001e2000c10152e */
[----:B------:R-:W-:Y:S01]  /*13ef0*/  ISETP.GT.AND P0, PT, R0, 0x91, P3 ;  /* 0x000000910000780c */ /* 0x000fe20001f04270 */
[-C--:B------:R-:W-:Y:S01]  /*13f00*/  FMUL R33, R33, R2.reuse ;  /* 0x0000000221217220 */ /* 0x080fe20000400000 */
[----:B------:R-:W-:Y:S01]  /*13f10*/  FMUL R34, R34, R2 ;  /* 0x0000000222227220 */ /* 0x000fe20000400000 */
[----:B0-----:R-:W-:-:S02]  /*13f20*/  @P1 IMAD.MOV.U32 R4, RZ, RZ, R6 ;  /* 0x000000ffff041224 */ /* 0x001fc400078e0006 */
[----:B------:R-:W-:-:S05]  /*13f30*/  @P1 IMAD.MOV.U32 R5, RZ, RZ, R7 ;  /* 0x000000ffff051224 */ /* 0x000fca00078e0007 */
[----:B------:R0:W-:Y:S04]  /*13f40*/  @P1 STG.E.U16 desc[UR46][R4.64+0x112], R31 ;  /* 0x0001121f04001986 */ /* 0x0001e8000c10152e */
[----:B------:R-:W-:Y:S01]  /*13f50*/  @P4 STG.E.U16 desc[UR46][R8.64+0x120], R32 ;  /* 0x0001202008004986 */ /* 0x000fe2000c10152e */
[C---:B------:R-:W-:Y:S02]  /*13f60*/  ISETP.GT.AND P4, PT, R0.reuse, 0x91, P2 ;  /* 0x000000910000780c */ /* 0x040fe40001784270 */
[----:B------:R-:W-:Y:S02]  /*13f70*/  F2FP.BF16.F32.PACK_AB R33, RZ, R33 ;  /* 0x00000021ff21723e */ /* 0x000fe400000010ff */
[----:B------:R-:W-:Y:S01]  /*13f80*/  ISETP.GT.AND P6, PT, R0, 0x98, P2 ;  /* 0x000000980000780c */ /* 0x000fe200017c4270 */
[----:B------:R-:W-:Y:S01]  /*13f90*/  FMUL R35, R35, R2 ;  /* 0x0000000223237220 */ /* 0x000fe20000400000 */
[----:B------:R-:W-:Y:S01]  /*13fa0*/  F2FP.BF16.F32.PACK_AB R34, RZ, R34 ;  /* 0x00000022ff22723e */ /* 0x000fe200000010ff */
[----:B0-----:R-:W-:Y:S01]  /*13fb0*/  @P5 IMAD.MOV.U32 R4, RZ, RZ, R6 ;  /* 0x000000ffff045224 */ /* 0x001fe200078e0006 */
[----:B------:R-:W-:-:S02]  /*13fc0*/  @P5 MOV R5, R7 ;  /* 0x0000000700055202 */ /* 0x000fc40000000f00 */
[C---:B------:R-:W-:Y:S01]  /*13fd0*/  ISETP.GT.AND P1, PT, R0.reuse, 0x98, P3 ;  /* 0x000000980000780c */ /* 0x040fe20001f24270 */
[----:B------:R-:W-:Y:S01]  /*13fe0*/  @P0 STG.E.U16 desc[UR46][R8.64+0x122], R33 ;  /* 0x0001222108000986 */ /* 0x000fe2000c10152e */
[----:B------:R-:W-:Y:S01]  /*13ff0*/  ISETP.GT.AND P3, PT, R0, 0x99, P3 ;  /* 0x000000990000780c */ /* 0x000fe20001f64270 */
[-C--:B------:R-:W-:Y:S01]  /*14000*/  FMUL R36, R36, R2.reuse ;  /* 0x0000000224247220 */ /* 0x080fe20000400000 */
[----:B------:R-:W-:Y:S01]  /*14010*/  ISETP.GT.AND P2, PT, R0, 0x99, P2 ;  /* 0x000000990000780c */ /* 0x000fe20001744270 */
[----:B------:R0:W-:Y:S01]  /*14020*/  @P5 STG.E.U16 desc[UR46][R4.64+0x120], R34 ;  /* 0x0001202204005986 */ /* 0x0001e2000c10152e */
[-C--:B------:R-:W-:Y:S01]  /*14030*/  FMUL R37, R37, R2.reuse ;  /* 0x0000000225257220 */ /* 0x080fe20000400000 */
[----:B------:R-:W-:Y:S01]  /*14040*/  F2FP.BF16.F32.PACK_AB R35, RZ, R35 ;  /* 0x00000023ff23723e */ /* 0x000fe200000010ff */
[-C--:B------:R-:W-:Y:S01]  /*14050*/  FMUL R38, R38, R2.reuse ;  /* 0x0000000226267220 */ /* 0x080fe20000400000 */
[----:B------:R-:W-:Y:S01]  /*14060*/  FMUL R39, R39, R2 ;  /* 0x0000000227277220 */ /* 0x000fe20000400000 */
[----:B------:R-:W-:-:S02]  /*14070*/  F2FP.BF16.F32.PACK_AB R36, RZ, R36 ;  /* 0x00000024ff24723e */ /* 0x000fc400000010ff */
[----:B------:R-:W-:Y:S01]  /*14080*/  F2FP.BF16.F32.PACK_AB R37, RZ, R37 ;  /* 0x00000025ff25723e */ /* 0x000fe200000010ff */
[--C-:B0-----:R-:W-:Y:S02]  /*14090*/  @P4 IMAD.MOV.U32 R4, RZ, RZ, R6.reuse ;  /* 0x000000ffff044224 */ /* 0x101fe400078e0006 */
[----:B------:R-:W-:Y:S01]  /*140a0*/  @P4 IMAD.MOV.U32 R5, RZ, RZ, R7 ;  /* 0x000000ffff054224 */ /* 0x000fe200078e0007 */
[----:B------:R-:W-:Y:S02]  /*140b0*/  F2FP.BF16.F32.PACK_AB R38, RZ, R38 ;  /* 0x00000026ff26723e */ /* 0x000fe400000010ff */
[----:B------:R-:W-:Y:S02]  /*140c0*/  F2FP.BF16.F32.PACK_AB R39, RZ, R39 ;  /* 0x00000027ff27723e */ /* 0x000fe400000010ff */
[----:B------:R0:W-:Y:S04]  /*140d0*/  @P4 STG.E.U16 desc[UR46][R4.64+0x122], R35 ;  /* 0x0001222304004986 */ /* 0x0001e8000c10152e */
[----:B------:R1:W-:Y:S04]  /*140e0*/  @P1 STG.E.U16 desc[UR46][R8.64+0x130], R36 ;  /* 0x0001302408001986 */ /* 0x0003e8000c10152e */
[----:B------:R1:W-:Y:S01]  /*140f0*/  @P3 STG.E.U16 desc[UR46][R8.64+0x132], R37 ;  /* 0x0001322508003986 */ /* 0x0003e2000c10152e */
[----:B0-----:R-:W-:-:S02]  /*14100*/  @P6 IMAD.MOV.U32 R4, RZ, RZ, R6 ;  /* 0x000000ffff046224 */ /* 0x001fc400078e0006 */
[----:B------:R-:W-:-:S05]  /*14110*/  @P6 IMAD.MOV.U32 R5, RZ, RZ, R7 ;  /* 0x000000ffff056224 */ /* 0x000fca00078e0007 */
[----:B------:R1:W-:Y:S04]  /*14120*/  @P6 STG.E.U16 desc[UR46][R4.64+0x130], R38 ;  /* 0x0001302604006986 */ /* 0x0003e8000c10152e */
[----:B------:R1:W-:Y:S02]  /*14130*/  @P2 STG.E.U16 desc[UR46][R6.64+0x132], R39 ;  /* 0x0001322706002986 */ /* 0x0003e4000c10152e */
.L_x_506:
[----:B------:R-:W-:Y:S05]  /*14140*/  BSYNC B0 ;  /* 0x0000000000007941 */ /* 0x000fea0003800000 */
.L_x_32:
[----:B01----:R-:W2:Y:S04]  /*14150*/  LDL.LU R5, [R1+0xa0] ;  /* 0x0000a00001057983 */ /* 0x003ea80000300800 */
[----:B------:R-:W2:Y:S01]  /*14160*/  LDL.LU R4, [R1+0xa4] ;  /* 0x0000a40001047983 */ /* 0x000ea20000300800 */
[----:B------:R-:W-:Y:S01]  /*14170*/  ULDC UR4, c[0x0][0xc] ;  /* 0x0000030000047ab9 */ /* 0x000fe20000000800 */
[----:B------:R-:W-:Y:S01]  /*14180*/  ULDC UR5, c[0x0][0x10] ;  /* 0x0000040000057ab9 */ /* 0x000fe20000000800 */
[----:B-----5:R-:W2:Y:S01]  /*14190*/  LDC R3, c[0x0][0x14] ;  /* 0x00000500ff037b82 */ /* 0x020ea20000000800 */
[----:B------:R-:W-:Y:S01]  /*141a0*/  UIMAD.WIDE.U32 UR4, UR4, UR5, URZ ;  /* 0x00000005040472a5 */ /* 0x000fe2000f8e003f */
[----:B------:R-:W-:Y:S01]  /*141b0*/  PRMT R0, RZ, 0x7610, R0 ;  /* 0x00007610ff007816 */ /* 0x000fe20000000000 */
[----:B------:R-:W-:Y:S01]  /*141c0*/  UMOV UR43, 0xffffffff ;  /* 0xffffffff002b7882 */ /* 0x000fe20000000000 */
[----:B------:R-:W-:-:S03]  /*141d0*/  UMOV UR40, 0xffffffff ;  /* 0xffffffff00287882 */ /* 0x000fc60000000000 */
[----:B--2---:R-:W-:-:S04]  /*141e0*/  IMAD.WIDE.U32 R4, R3, UR4, R4 ;  /* 0x0000000403047c25 */ /* 0x004fc8000f8e0004 */
[----:B------:R-:W-:Y:S01]  /*141f0*/  IMAD R3, R3, UR5, RZ ;  /* 0x0000000503037c24 */ /* 0x000fe2000f8e02ff */
[----:B------:R-:W-:Y:S01]  /*14200*/  ULDC.64 UR4, c[0x0][0x650] ;  /* 0x0001940000047ab9 */ /* 0x000fe20000000a00 */
[----:B------:R-:W-:Y:S01]  /*14210*/  IMAD.MOV.U32 R7, RZ, RZ, R4 ;  /* 0x000000ffff077224 */ /* 0x000fe200078e0004 */
[----:B------:R-:W-:Y:S01]  /*14220*/  ISETP.GE.U32.AND P0, PT, R4, UR4, PT ;  /* 0x0000000404007c0c */ /* 0x000fe2000bf06070 */
[----:B------:R-:W-:-:S05]  /*14230*/  IMAD.IADD R6, R5, 0x1, R3 ;  /* 0x0000000105067824 */ /* 0x000fca00078e0203 */
[----:B------:R0:W-:Y:S01]  /*14240*/  STL [R1+0xa0], R6 ;  /* 0x0000a00601007387 */ /* 0x0001e20000100800 */
[----:B------:R-:W-:-:S03]  /*14250*/  ISETP.GE.U32.AND.EX P0, PT, R6, UR5, PT, P0 ;  /* 0x0000000506007c0c */ /* 0x000fc6000bf06100 */
[----:B------:R0:W-:Y:S10]  /*14260*/  STL [R1+0xa4], R7 ;  /* 0x0000a40701007387 */ /* 0x0001f40000100800 */
[----:B0-----:R-:W-:Y:S05]  /*14270*/  @P0 BRA `(.L_x_507) ;  /* 0x0000000400880947 */ /* 0x001fea0003800000 */
[----:B------:R-:W0:Y:S01]  /*14280*/  S2UR UR6, SR_CTAID.X ;  /* 0x00000000000679c3 */ /* 0x000e220000002500 */
[----:B------:R-:W-:Y:S01]  /*14290*/  ULDC.64 UR12, c[0x0][0x628] ;  /* 0x00018a00000c7ab9 */ /* 0x000fe20000000a00 */
[----:B------:R-:W-:Y:S01]  /*142a0*/  ULDC UR4, c[0x0][0x150] ;  /* 0x0000540000047ab9 */ /* 0x000fe20000000800 */
[----:B------:R-:W-:Y:S01]  /*142b0*/  ISETP.NE.U32.AND P0, PT, RZ, UR12, PT ;  /* 0x0000000cff007c0c */ /* 0x000fe2000bf05070 */
[----:B------:R-:W-:Y:S01]  /*142c0*/  ULDC UR15, c[0x0][0x630] ;  /* 0x00018c00000f7ab9 */ /* 0x000fe20000000800 */
[C---:B------:R-:W-:Y:S01]  /*142d0*/  R2UR UR16, R7.reuse ;  /* 0x00000000071072ca */ /* 0x040fe200000e0000 */
[----:B------:R-:W-:Y:S01]  /*142e0*/  ULDC UR19, c[0x0][0x154] ;  /* 0x0000550000137ab9 */ /* 0x000fe20000000800 */
[----:B------:R-:W-:Y:S01]  /*142f0*/  ISETP.NE.AND.EX P0, PT, RZ, UR13, PT, P0 ;  /* 0x0000000dff007c0c */ /* 0x000fe2000bf05300 */
[----:B------:R-:W1:Y:S01]  /*14300*/  S2UR UR18, SR_CTAID.Y ;  /* 0x00000000001279c3 */ /* 0x000e620000002600 */
[----:B------:R-:W-:Y:S02]  /*14310*/  R2UR UR17, R6 ;  /* 0x00000000061172ca */ /* 0x000fe400000e0000 */
[----:B------:R-:W-:-:S02]  /*14320*/  R2UR UR10, R7 ;  /* 0x00000000070a72ca */ /* 0x000fc400000e0000 */
[----:B------:R-:W-:Y:S02]  /*14330*/  R2UR UR11, R6 ;  /* 0x00000000060b72ca */ /* 0x000fe400000e0000 */
[----:B0-----:R-:W-:-:S05]  /*14340*/  I2FP.F32.U32 R0, UR6 ;  /* 0x0000000600007c45 */ /* 0x001fca0008201000 */
[----:B------:R-:W-:-:S04]  /*14350*/  FMUL R0, R0, UR4 ;  /* 0x0000000400007c20 */ /* 0x000fc80008400000 */
[----:B------:R0:W2:Y:S01]  /*14360*/  F2I.U32.TRUNC.NTZ R3, R0 ;  /* 0x0000000000037305 */ /* 0x0000a2000020f000 */
[----:B-1----:R-:W-:Y:S05]  /*14370*/  @!P0 BRA `(.L_x_508) ;  /* 0x0000000000308947 */ /* 0x002fea0003800000 */
        /* <DEDUP_REMOVED lines=12> */
.L_x_508:
[----:B------:R-:W-:Y:S01]  /*14440*/  USHF.R.U64 UR40, UR10, UR15, UR11 ;  /* 0x0000000f0a287299 */ /* 0x000fe2000800120b */
[----:B0-----:R-:W-:Y:S01]  /*14450*/  I2FP.F32.U32 R0, UR18 ;  /* 0x0000001200007c45 */ /* 0x001fe20008201000 */
[----:B------:R-:W-:Y:S02]  /*14460*/  USHF.R.U32.HI UR4, URZ, UR15, UR11 ;  /* 0x0000000f3f047299 */ /* 0x000fe4000801160b */
[----:B------:R-:W-:Y:S02]  /*14470*/  UIADD3 UR10, UP0, URZ, -UR40, URZ ;  /* 0x800000283f0a7290 */ /* 0x000fe4000ff1e03f */
[----:B------:R-:W-:Y:S01]  /*14480*/  FMUL R0, R0, UR19 ;  /* 0x0000001300007c20 */ /* 0x000fe20008400000 */
[----:B------:R-:W-:Y:S01]  /*14490*/  ULDC.64 UR12, c[0x0][0x620] ;  /* 0x00018800000c7ab9 */ /* 0x000fe20000000a00 */
[----:B------:R-:W-:Y:S01]  /*144a0*/  UIADD3.X UR4, URZ, ~UR4, URZ, UP0, !UPT ;  /* 0x800000043f047290 */ /* 0x000fe200087fe43f */
[----:B------:R-:W-:Y:S01]  /*144b0*/  UMOV UR8, UR16 ;  /* 0x0000001000087c82 */ /* 0x000fe20008000000 */
[----:B------:R-:W-:-:S02]  /*144c0*/  UMOV UR9, UR17 ;  /* 0x0000001100097c82 */ /* 0x000fc40008000000 */
[----:B------:R-:W-:Y:S01]  /*144d0*/  UIMAD UR4, UR4, UR12, URZ ;  /* 0x0000000c040472a4 */ /* 0x000fe2000f8e023f */
[----:B------:R-:W0:Y:S01]  /*144e0*/  F2I.U32.TRUNC.NTZ R0, R0 ;  /* 0x0000000000007305 */ /* 0x000e22000020f000 */
[----:B------:R-:W-:Y:S01]  /*144f0*/  UIMAD.WIDE.U32 UR8, UR10, UR12, UR8 ;  /* 0x0000000c0a0872a5 */ /* 0x000fe2000f8e0008 */
[----:B--2---:R-:W-:Y:S01]  /*14500*/  R2UR UR12, R3 ;  /* 0x00000000030c72ca */ /* 0x004fe200000e0000 */
[----:B------:R-:W-:Y:S01]  /*14510*/  UIMAD UR10, UR10, UR13, UR4 ;  /* 0x0000000d0a0a72a4 */ /* 0x000fe2000f8e0204 */
[----:B------:R-:W-:Y:S01]  /*14520*/  ULDC UR11, c[0x0][0x618] ;  /* 0x00018600000b7ab9 */ /* 0x000fe20000000800 */
[----:B------:R-:W-:Y:S02]  /*14530*/  ULDC UR21, c[0x0][0x658] ;  /* 0x0001960000157ab9 */ /* 0x000fe40000000800 */
[----:B------:R-:W-:Y:S01]  /*14540*/  UIADD3 UR9, UR9, UR10, URZ ;  /* 0x0000000a09097290 */ /* 0x000fe2000fffe03f */
[----:B------:R-:W-:Y:S01]  /*14550*/  UMOV UR15, 0xffffffff ;  /* 0xffffffff000f7882 */ /* 0x000fe20000000000 */
[----:B------:R-:W-:Y:S01]  /*14560*/  ULDC.64 UR4, c[0x0][0x640] ;  /* 0x0001900000047ab9 */ /* 0x000fe20000000a00 */
[----:B------:R-:W-:Y:S01]  /*14570*/  USHF.L.U32 UR15, UR15, UR21, URZ ;  /* 0x000000150f0f7299 */ /* 0x000fe2000800063f */
[----:B------:R-:W-:Y:S01]  /*14580*/  ISETP.NE.U32.AND P0, PT, RZ, UR4, PT ;  /* 0x00000004ff007c0c */ /* 0x000fe2000bf05070 */
[----:B------:R-:W-:-:S02]  /*14590*/  USHF.R.U64 UR16, UR8, UR11, UR9 ;  /* 0x0000000b08107299 */ /* 0x000fc40008001209 */
[----:B------:R-:W-:Y:S01]  /*145a0*/  USHF.R.U32.HI UR8, URZ, UR11, UR9 ;  /* 0x0000000b3f087299 */ /* 0x000fe20008011609 */
[----:B0-----:R-:W-:Y:S01]  /*145b0*/  R2UR UR14, R0 ;  /* 0x00000000000e72ca */ /* 0x001fe200000e0000 */
[----:B------:R-:W-:Y:S01]  /*145c0*/  ULDC UR17, c[0x0][0x608] ;  /* 0x0001820000117ab9 */ /* 0x000fe20000000800 */
[----:B------:R-:W-:Y:S01]  /*145d0*/  ULOP3.LUT UR44, URZ, UR15, URZ, 0x33, !UPT ;  /* 0x0000000f3f2c7292 */ /* 0x000fe2000f8e333f */
[----:B------:R-:W-:Y:S01]  /*145e0*/  ISETP.NE.AND.EX P0, PT, RZ, UR5, PT, P0 ;  /* 0x00000005ff007c0c */ /* 0x000fe2000bf05300 */
[----:B------:R-:W-:Y:S02]  /*145f0*/  USHF.R.U64 UR15, UR16, UR17, UR8 ;  /* 0x00000011100f7299 */ /* 0x000fe40008001208 */
[----:B------:R-:W-:Y:S02]  /*14600*/  USHF.R.U32.HI UR8, URZ, UR17, UR8 ;  /* 0x000000113f087299 */ /* 0x000fe40008011608 */
[----:B------:R-:W-:Y:S02]  /*14610*/  UIADD3 UR12, -UR12, URZ, URZ ;  /* 0x0000003f0c0c7290 */ /* 0x000fe4000fffe13f */
[----:B------:R-:W-:Y:S01]  /*14620*/  USHF.R.U64 UR17, UR15, UR21, UR8 ;  /* 0x000000150f117299 */ /* 0x000fe20008001208 */
[----:B------:R-:W-:Y:S01]  /*14630*/  UMOV UR19, 0x1 ;  /* 0x0000000100137882 */ /* 0x000fe20000000000 */
[----:B------:R-:W-:Y:S01]  /*14640*/  ULDC UR13, c[0x0][0x144] ;  /* 0x00005100000d7ab9 */ /* 0x000fe20000000800 */
[----:B------:R-:W-:Y:S01]  /*14650*/  ULDC UR7, c[0x0][0x600] ;  /* 0x0001800000077ab9 */ /* 0x000fe20000000800 */
[----:B------:R-:W-:-:S02]  /*14660*/  USHF.L.U32 UR24, UR19, UR21, URZ ;  /* 0x0000001513187299 */ /* 0x000fc4000800063f */
[----:B------:R-:W-:Y:S02]  /*14670*/  USHF.R.U32.HI UR8, URZ, UR21, UR8 ;  /* 0x000000153f087299 */ /* 0x000fe40008011608 */
[----:B------:R-:W-:Y:S02]  /*14680*/  UIMAD UR21, UR13, UR12, UR6 ;  /* 0x0000000c0d1572a4 */ /* 0x000fe4000f8e0206 */
[----:B------:R-:W-:Y:S02]  /*14690*/  UIADD3 UR20, UR7, -0x1, URZ ;  /* 0xffffffff07147890 */ /* 0x000fe4000fffe03f */
[----:B------:R-:W-:Y:S01]  /*146a0*/  UIADD3 UR19, -UR14, URZ, URZ ;  /* 0x0000003f0e137290 */ /* 0x000fe2000fffe13f */
[----:B------:R-:W-:Y:S01]  /*146b0*/  ULDC UR25, c[0x0][0x148] ;  /* 0x0000520000197ab9 */ /* 0x000fe20000000800 */
[----:B------:R-:W-:Y:S01]  /*146c0*/  ULDC UR22, c[0x0][0x648] ;  /* 0x0001920000167ab9 */ /* 0x000fe20000000800 */
[----:B------:R-:W-:Y:S01]  /*146d0*/  ULDC UR23, c[0x0][0x638] ;  /* 0x00018e0000177ab9 */ /* 0x000fe20000000800 */
        /* <DEDUP_REMOVED lines=14> */
.L_x_509:
[----:B------:R-:W-:Y:S01]  /*147c0*/  UISETP.NE.AND UP0, UPT, UR39, URZ, UPT ;  /* 0x0000003f2700728c */ /* 0x000fe2000bf05270 */
[----:B------:R-:W-:Y:S01]  /*147d0*/  IMAD.MOV.U32 R0, RZ, RZ, 0x1 ;  /* 0x00000001ff007424 */ /* 0x000fe200078e00ff */
[----:B------:R-:W-:Y:S02]  /*147e0*/  USHF.R.U64 UR4, UR6, UR22, UR8 ;  /* 0x0000001606047299 */ /* 0x000fe40008001208 */
[----:B------:R-:W-:Y:S02]  /*147f0*/  ULOP3.LUT UR44, UR15, UR44, URZ, 0xc0, !UPT ;  /* 0x0000002c0f2c7292 */ /* 0x000fe4000f8ec03f */
[----:B------:R-:W-:Y:S02]  /*14800*/  UIADD3 UR5, -UR4, URZ, URZ ;  /* 0x0000003f04057290 */ /* 0x000fe4000fffe13f */
[----:B------:R-:W-:Y:S02]  /*14810*/  UIMAD UR44, UR24, UR4, UR44 ;  /* 0x00000004182c72a4 */ /* 0x000fe4000f8e022c */
[----:B------:R-:W-:-:S02]  /*14820*/  ULOP3.LUT UR16, UR16, UR20, URZ, 0xc0, !UPT ;  /* 0x0000001410107292 */ /* 0x000fc4000f8ec03f */
[----:B------:R-:W-:Y:S02]  /*14830*/  @UP0 UIMAD UR21, UR25, UR19, UR18 ;  /* 0x00000013191502a4 */ /* 0x000fe4000f8e0212 */
[----:B------:R-:W-:-:S03]  /*14840*/  UIMAD UR4, UR5, UR23, UR17 ;  /* 0x00000017050472a4 */ /* 0x000fc6000f8e0211 */
[----:B------:R-:W-:Y:S01]  /*14850*/  ULDC UR5, c[0x0][0x610] ;  /* 0x0001840000057ab9 */ /* 0x000fe20000000800 */
[----:B------:R-:W-:Y:S02]  /*14860*/  UIMAD UR4, UR4, UR7, UR16 ;  /* 0x00000007040472a4 */ /* 0x000fe4000f8e0210 */
[----:B------:R-:W-:-:S04]  /*14870*/  UIMAD UR44, UR44, UR5, UR21 ;  /* 0x000000052c2c72a4 */ /* 0x000fc8000f8e0215 */
[----:B------:R-:W-:Y:S02]  /*14880*/  USEL UR43, UR4, UR44, !UP0 ;  /* 0x0000002c042b7287 */ /* 0x000fe4000c000000 */
[----:B------:R-:W-:-:S12]  /*14890*/  USEL UR44, UR44, UR4, !UP0 ;  /* 0x000000042c2c7287 */ /* 0x000fd8000c000000 */
.L_x_507:
[----:B------:R-:W-:-:S13]  /*148a0*/  LOP3.LUT P0, RZ, R0, 0xff, RZ, 0xc0, !PT ;  /* 0x000000ff00ff7812 */ /* 0x000fda000780c0ff */
[----:B------:R-:W-:Y:S05]  /*148b0*/  @P0 BRA `(.L_x_510) ;  /* 0xfffffec800d00947 */ /* 0x000fea000383ffff */
[----:B------:R-:W-:Y:S05]  /*148c0*/  EXIT ;  /* 0x000000000000794d */ /* 0x000fea0003800000 */
.L_x_7:
[----:B------:R-:W2:Y:S01]  /*148d0*/  LDL R5, [R1+0xa4] ;  /* 0x0000a40001057983 */ /* 0x000ea20000100800 */
[----:B------:R-:W-:-:S03]  /*148e0*/  ULDC.64 UR4, c[0x0][0x650] ;  /* 0x0001940000047ab9 */ /* 0x000fc60000000a00 */
[----:B------:R-:W3:Y:S01]  /*148f0*/  LDL R4, [R1+0xa0] ;  /* 0x0000a00001047983 */ /* 0x000ee20000100800 */
[----:B------:R-:W-:Y:S01]  /*14900*/  PRMT R0, RZ, 0x7610, R0 ;  /* 0x00007610ff007816 */ /* 0x000fe20000000000 */
[----:B------:R-:W-:Y:S01]  /*14910*/  IMAD.MOV.U32 R2, RZ, RZ, -0x1 ;  /* 0xffffffffff027424 */ /* 0x000fe200078e00ff */
[----:B------:R-:W-:Y:S01]  /*14920*/  MOV R9, 0xffffffff ;  /* 0xffffffff00097802 */ /* 0x000fe20000000f00 */
[----:B------:R-:W-:Y:S01]  /*14930*/  IMAD.MOV.U32 R3, RZ, RZ, -0x1 ;  /* 0xffffffffff037424 */ /* 0x000fe200078e00ff */
[----:B--2---:R-:W-:-:S04]  /*14940*/  ISETP.GE.U32.AND P0, PT, R5, UR4, PT ;  /* 0x0000000405007c0c */ /* 0x004fc8000bf06070 */
[----:B---3--:R-:W-:-:S13]  /*14950*/  ISETP.GE.U32.AND.EX P0, PT, R4, UR5, PT, P0 ;  /* 0x0000000504007c0c */ /* 0x008fda000bf06100 */
        /* <DEDUP_REMOVED lines=21> */
.L_x_512:
[----:B------:R-:W-:Y:S01]  /*14ab0*/  USHF.R.U64 UR4, UR14, UR19, UR15 ;  /* 0x000000130e047299 */ /* 0x000fe2000800120f */
[----:B------:R-:W-:Y:S01]  /*14ac0*/  R2UR UR7, R4 ;  /* 0x00000000040772ca */ /* 0x000fe200000e0000 */
[----:B------:R-:W-:Y:S02]  /*14ad0*/  USHF.R.U32.HI UR5, URZ, UR19, UR15 ;  /* 0x000000133f057299 */ /* 0x000fe4000801160f */
[----:B------:R-:W-:Y:S01]  /*14ae0*/  UIADD3 UR13, UP0, URZ, -UR4, URZ ;  /* 0x800000043f0d7290 */ /* 0x000fe2000ff1e03f */
[----:B------:R-:W-:Y:S01]  /*14af0*/  ULDC.64 UR14, c[0x0][0x620] ;  /* 0x00018800000e7ab9 */ /* 0x000fe20000000a00 */
[----:B------:R-:W-:Y:S02]  /*14b00*/  UMOV UR6, UR20 ;  /* 0x0000001400067c82 */ /* 0x000fe40008000000 */
[----:B------:R-:W-:Y:S02]  /*14b10*/  UIADD3.X UR5, URZ, ~UR5, URZ, UP0, !UPT ;  /* 0x800000053f057290 */ /* 0x000fe400087fe43f */
[----:B------:R-:W-:-:S02]  /*14b20*/  UISETP.NE.AND UP1, UPT, UR39, URZ, UPT ;  /* 0x0000003f2700728c */ /* 0x000fc4000bf25270 */
[----:B------:R-:W-:Y:S02]  /*14b30*/  UIMAD UR5, UR5, UR14, URZ ;  /* 0x0000000e050572a4 */ /* 0x000fe4000f8e023f */
[----:B------:R-:W-:Y:S02]  /*14b40*/  UIMAD.WIDE.U32 UR6, UR13, UR14, UR6 ;  /* 0x0000000e0d0672a5 */ /* 0x000fe4000f8e0006 */
[----:B------:R-:W-:Y:S01]  /*14b50*/  UIMAD UR5, UR13, UR15, UR5 ;  /* 0x0000000f0d0572a4 */ /* 0x000fe2000f8e0205 */
[----:B------:R-:W-:Y:S02]  /*14b60*/  ULDC UR14, c[0x0][0x608] ;  /* 0x00018200000e7ab9 */ /* 0x000fe40000000800 */
[----:B------:R-:W-:Y:S01]  /*14b70*/  ULDC UR13, c[0x0][0x618] ;  /* 0x00018600000d7ab9 */ /* 0x000fe20000000800 */
[----:B------:R-:W-:Y:S01]  /*14b80*/  UIADD3 UR5, UR7, UR5, URZ ;  /* 0x0000000507057290 */ /* 0x000fe2000fffe03f */
[----:B------:R-:W-:Y:S01]  /*14b90*/  ULDC UR22, c[0x0][0x658] ;  /* 0x0001960000167ab9 */ /* 0x000fe20000000800 */
[----:B------:R-:W-:-:S02]  /*14ba0*/  @UP1 UIMAD UR8, UR11, UR12, UR10 ;  /* 0x0000000c0b0812a4 */ /* 0x000fc4000f8e020a */
[----:B------:R-:W-:Y:S02]  /*14bb0*/  USHF.R.U64 UR17, UR6, UR13, UR5 ;  /* 0x0000000d06117299 */ /* 0x000fe40008001205 */
[----:B------:R-:W-:Y:S01]  /*14bc0*/  USHF.R.U32.HI UR5, URZ, UR13, UR5 ;  /* 0x0000000d3f057299 */ /* 0x000fe20008011605 */
[----:B------:R-:W-:Y:S01]  /*14bd0*/  ULDC.64 UR6, c[0x0][0x640] ;  /* 0x0001900000067ab9 */ /* 0x000fe20000000a00 */
[----:B------:R-:W-:Y:S01]  /*14be0*/  UMOV UR10, 0xffffffff ;  /* 0xffffffff000a7882 */ /* 0x000fe20000000000 */
[----:B------:R-:W-:Y:S01]  /*14bf0*/  ISETP.NE.U32.AND P0, PT, RZ, UR6, PT ;  /* 0x00000006ff007c0c */ /* 0x000fe2000bf05070 */
[----:B------:R-:W-:Y:S02]  /*14c00*/  USHF.R.U64 UR18, UR17, UR14, UR5 ;  /* 0x0000000e11127299 */ /* 0x000fe40008001205 */
[----:B------:R-:W-:Y:S01]  /*14c10*/  USHF.R.U32.HI UR5, URZ, UR14, UR5 ;  /* 0x0000000e3f057299 */ /* 0x000fe20008011605 */
[----:B------:R-:W-:Y:S01]  /*14c20*/  ISETP.NE.AND.EX P0, PT, RZ, UR7, PT, P0 ;  /* 0x00000007ff007c0c */ /* 0x000fe2000bf05300 */
[----:B------:R-:W-:-:S02]  /*14c30*/  USHF.L.U32 UR11, UR10, UR22, URZ ;  /* 0x000000160a0b7299 */ /* 0x000fc4000800063f */
[----:B------:R-:W-:Y:S01]  /*14c40*/  USHF.R.U64 UR19, UR18, UR22, UR5 ;  /* 0x0000001612137299 */ /* 0x000fe20008001205 */
[----:B------:R-:W-:Y:S01]  /*14c50*/  ULDC UR20, c[0x0][0x600] ;  /* 0x0001800000147ab9 */ /* 0x000fe20000000800 */
[----:B------:R-:W-:Y:S02]  /*14c60*/  USHF.R.U32.HI UR10, URZ, UR22, UR5 ;  /* 0x000000163f0a7299 */ /* 0x000fe40008011605 */
[----:B------:R-:W-:Y:S02]  /*14c70*/  UIADD3 UR21, UR20, -0x1, URZ ;  /* 0xffffffff14157890 */ /* 0x000fe4000fffe03f */
[----:B------:R-:W-:Y:S01]  /*14c80*/  ULOP3.LUT UR26, URZ, UR11, URZ, 0x33, !UPT ;  /* 0x0000000b3f1a7292 */ /* 0x000fe2000f8e333f */
        /* <DEDUP_REMOVED lines=17> */
.L_x_513:
[----:B------:R-:W-:Y:S01]  /*14da0*/  USHF.R.U64 UR6, UR5, UR23, UR10 ;  /* 0x0000001705067299 */ /* 0x000fe2000800120a */
[----:B------:R-:W-:Y:S01]  /*14db0*/  IMAD.MOV.U32 R0, RZ, RZ, 0x1 ;  /* 0x00000001ff007424 */ /* 0x000fe200078e00ff */
[----:B------:R-:W-:Y:S01]  /*14dc0*/  USHF.L.U32 UR25, UR25, UR22, URZ ;  /* 0x0000001619197299 */ /* 0x000fe2000800063f */
[----:B------:R-:W-:Y:S01]  /*14dd0*/  IMAD.U32 R9, RZ, RZ, UR4 ;  /* 0x00000004ff097e24 */ /* 0x000fe2000f8e00ff */
[----:B------:R-:W-:Y:S02]  /*14de0*/  ULOP3.LUT UR5, UR18, UR26, URZ, 0xc0, !UPT ;  /* 0x0000001a12057292 */ /* 0x000fe4000f8ec03f */
[----:B------:R-:W-:Y:S02]  /*14df0*/  UIADD3 UR7, -UR6, URZ, URZ ;  /* 0x0000003f06077290 */ /* 0x000fe4000fffe13f */
[----:B------:R-:W-:Y:S02]  /*14e00*/  UIMAD UR6, UR25, UR6, UR5 ;  /* 0x00000006190672a4 */ /* 0x000fe4000f8e0205 */
[----:B------:R-:W-:-:S02]  /*14e10*/  ULOP3.LUT UR17, UR17, UR21, URZ, 0xc0, !UPT ;  /* 0x0000001511117292 */ /* 0x000fc4000f8ec03f */
[----:B------:R-:W-:Y:S02]  /*14e20*/  UIMAD UR5, UR7, UR24, UR19 ;  /* 0x00000018070572a4 */ /* 0x000fe4000f8e0213 */
[----:B------:R-:W-:Y:S01]  /*14e30*/  UISETP.NE.AND UP0, UPT, UR39, URZ, UPT ;  /* 0x0000003f2700728c */ /* 0x000fe2000bf05270 */
[----:B------:R-:W-:Y:S01]  /*14e40*/  ULDC UR7, c[0x0][0x610] ;  /* 0x0001840000077ab9 */ /* 0x000fe20000000800 */
[----:B------:R-:W-:Y:S02]  /*14e50*/  UIMAD UR5, UR5, UR20, UR17 ;  /* 0x00000014050572a4 */ /* 0x000fe4000f8e0211 */
[----:B------:R-:W-:-:S04]  /*14e60*/  UIMAD UR8, UR6, UR7, UR8 ;  /* 0x00000007060872a4 */ /* 0x000fc8000f8e0208 */
[----:B------:R-:W-:Y:S02]  /*14e70*/  USEL UR6, UR5, UR8, !UP0 ;  /* 0x0000000805067287 */ /* 0x000fe4000c000000 */
[----:B------:R-:W-:-:S04]  /*14e80*/  USEL UR8, UR8, UR5, !UP0 ;  /* 0x0000000508087287 */ /* 0x000fc8000c000000 */
[----:B------:R-:W-:Y:S02]  /*14e90*/  IMAD.U32 R3, RZ, RZ, UR6 ;  /* 0x00000006ff037e24 */ /* 0x000fe4000f8e00ff */
[----:B------:R-:W-:-:S07]  /*14ea0*/  IMAD.U32 R2, RZ, RZ, UR8 ;  /* 0x00000008ff027e24 */ /* 0x000fce000f8e00ff */
.L_x_511:
[----:B------:R-:W-:-:S08]  /*14eb0*/  NOP ;  /* 0x0000000000007918 */ /* 0x000fd00000000000 */
[----:B0-----:R-:W0:-:S00]  /*14ec0*/  USETMAXREG.DEALLOC.CTAPOOL 0x18 ;  /* 0x00000018000079c8 */ /* 0x001e0000080e0500 */
[----:B------:R-:W-:-:S13]  /*14ed0*/  ISETP.NE.AND P0, PT, RZ, UR9, PT ;  /* 0x00000009ff007c0c */ /* 0x000fda000bf05270 */
[----:B------:R-:W-:Y:S05]  /*14ee0*/  @P0 EXIT ;  /* 0x000000000000094d */ /* 0x000fea0003800000 */
[----:B0-----:R-:W-:Y:S01]  /*14ef0*/  LOP3.LUT P0, RZ, R0, 0xff, RZ, 0xc0, !PT ;  /* 0x000000ff00ff7812 */ /* 0x001fe2000780c0ff */
[----:B------:R-:W-:Y:S02]  /*14f00*/  IMAD.MOV.U32 R0, RZ, RZ, 0x1 ;  /* 0x00000001ff007424 */ /* 0x000fe400078e00ff */
[----:B------:R-:W-:-:S10]  /*14f10*/  IMAD.MOV.U32 R6, RZ, RZ, RZ ;  /* 0x000000ffff067224 */ /* 0x000fd400078e00ff */
[----:B------:R-:W-:Y:S05]  /*14f20*/  @!P0 BRA `(.L_x_514) ;  /* 0x0000000c00708947 */ /* 0x000fea0003800000 */
[----:B------:R-:W0:Y:S01]  /*14f30*/  S2R R10, SR_CgaCtaId ;  /* 0x00000000000a7919 */ /* 0x000e220000008800 */
[----:B------:R-:W-:Y:S01]  /*14f40*/  ULDC UR4, c[0x0][0x28c] ;  /* 0x0000a30000047ab9 */ /* 0x000fe20000000800 */
[----:B------:R-:W-:Y:S01]  /*14f50*/  ULDC UR5, c[0x0][0x600] ;  /* 0x0001800000057ab9 */ /* 0x000fe20000000800 */
[----:B------:R-:W-:Y:S01]  /*14f60*/  UIADD3 UR9, UR4, 0x1f, URZ ;  /* 0x0000001f04097890 */ /* 0x000fe2000fffe03f */
[----:B------:R-:W-:Y:S01]  /*14f70*/  BSSY B0, `(.L_x_514) ;  /* 0x00000d7000007945 */ /* 0x000fe20003800000 */
[----:B------:R-:W-:Y:S01]  /*14f80*/  ULDC UR7, c[0x0][0x658] ;  /* 0x0001960000077ab9 */ /* 0x000fe20000000800 */
[----:B------:R-:W-:Y:S01]  /*14f90*/  UMOV UR10, 0x1 ;  /* 0x00000001000a7882 */ /* 0x000fe20000000000 */
[----:B------:R-:W-:Y:S01]  /*14fa0*/  UIADD3 UR4, UR5, -0x1, URZ ;  /* 0xffffffff05047890 */ /* 0x000fe2000fffe03f */
[----:B------:R-:W-:Y:S01]  /*14fb0*/  IMAD.MOV.U32 R8, RZ, RZ, 0x1 ;  /* 0x00000001ff087424 */ /* 0x000fe200078e00ff */
[----:B------:R-:W-:Y:S01]  /*14fc0*/  UMOV UR8, 0xffffffff ;  /* 0xffffffff00087882 */ /* 0x000fe20000000000 */
[----:B------:R-:W-:Y:S01]  /*14fd0*/  USHF.L.U32 UR5, UR10, UR7, URZ ;  /* 0x000000070a057299 */ /* 0x000fe2000800063f */
[----:B------:R-:W-:Y:S01]  /*14fe0*/  IMAD.MOV.U32 R0, RZ, RZ, 0x1 ;  /* 0x00000001ff007424 */ /* 0x000fe200078e00ff */
[----:B------:R-:W-:Y:S01]  /*14ff0*/  USHF.R.S32.HI UR10, URZ, 0x1f, UR9 ;  /* 0x0000001f3f0a7899 */ /* 0x000fe20008011409 */
[----:B------:R-:W-:Y:S01]  /*15000*/  IMAD.MOV.U32 R6, RZ, RZ, RZ ;  /* 0x000000ffff067224 */ /* 0x000fe200078e00ff */
[----:B------:R-:W-:Y:S01]  /*15010*/  ULDC UR6, c[0x0][0xc] ;  /* 0x0000030000067ab9 */ /* 0x000fe20000000800 */
[----:B------:R-:W-:-:S02]  /*15020*/  USHF.L.U32 UR11, UR8, UR7, URZ ;  /* 0x00000007080b7299 */ /* 0x000fc4000800063f */
[----:B------:R-:W-:Y:S01]  /*15030*/  ULEA.HI UR10, UR10, UR9, URZ, 0x5 ;  /* 0x000000090a0a7291 */ /* 0x000fe2000f8f283f */
[----:B------:R-:W-:Y:S01]  /*15040*/  ULDC UR7, c[0x0][0x10] ;  /* 0x0000040000077ab9 */ /* 0x000fe20000000800 */
[----:B------:R-:W-:Y:S01]  /*15050*/  ULDC UR8, c[0x0][0x14] ;  /* 0x0000050000087ab9 */ /* 0x000fe20000000800 */
[----:B------:R-:W-:Y:S02]  /*15060*/  UIMAD.WIDE.U32 UR6, UR6, UR7, URZ ;  /* 0x00000007060672a5 */ /* 0x000fe4000f8e003f */
[----:B------:R-:W-:Y:S02]  /*15070*/  USHF.R.S32.HI UR18, URZ, 0x5, UR10 ;  /* 0x000000053f127899 */ /* 0x000fe4000801140a */
[----:B------:R-:W-:Y:S02]  /*15080*/  UIMAD.WIDE.U32 UR22, UR6, UR8, URZ ;  /* 0x00000008061672a5 */ /* 0x000fe4000f8e003f */
[----:B------:R-:W-:Y:S02]  /*15090*/  UIMAD UR13, UR7, UR8, URZ ;  /* 0x00000008070d72a4 */ /* 0x000fe4000f8e023f */
[----:B------:R-:W-:-:S02]  /*150a0*/  ULOP3.LUT UR21, UR38, 0x2, URZ, 0xfc, !UPT ;  /* 0x0000000226157892 */ /* 0x000fc4000f8efc3f */
[----:B------:R-:W-:Y:S01]  /*150b0*/  ULOP3.LUT UR19, URZ, UR11, URZ, 0x33, !UPT ;  /* 0x0000000b3f137292 */ /* 0x000fe2000f8e333f */
[----:B0-----:R-:W-:Y:S01]  /*150c0*/  LOP3.LUT R10, R10, 0x1, RZ, 0xc0, !PT ;  /* 0x000000010a0a7812 */ /* 0x001fe200078ec0ff */
[----:B------:R-:W-:Y:S02]  /*150d0*/  UIADD3 UR13, UR23, UR13, URZ ;  /* 0x0000000d170d7290 */ /* 0x000fe4000fffe03f */
[----:B------:R-:W-:Y:S01]  /*150e0*/  UIADD3 UR26, UR18, 0x1, URZ ;  /* 0x00000001121a7890 */ /* 0x000fe2000fffe03f */
[----:B------:R-:W-:-:S11]  /*150f0*/  ULDC.64 UR24, c[0x0][0x198] ;  /* 0x0000660000187ab9 */ /* 0x000fd60000000a00 */
.L_x_525:
[----:B------:R-:W-:-:S03]  /*15100*/  UMOV UR6, 0xffffffff ;  /* 0xffffffff00067882 */ /* 0x000fc60000000000 */
[----:B------:R-:W-:Y:S05]  /*15110*/  BRA.DIV UR6, `(.L_x_515) ;  /* 0x00000012062c7947 */ /* 0x000fea000b800000 */
[----:B------:R-:W-:-:S13]  /*15120*/  ELECT P6, URZ, PT ;  /* 0x00000000003f782f */ /* 0x000fda00038c0000 */
.L_x_538:
[----:B------:R-:W0:Y:S01]  /*15130*/  LDC R4, c[0x0][0x28c] ;  /* 0x0000a300ff047b82 */ /* 0x000e220000000800 */
[----:B------:R-:W-:Y:S01]  /*15140*/  BSSY B1, `(.L_x_516) ;  /* 0x000003c000017945 */ /* 0x000fe20003800000 */
[----:B0-----:R-:W-:-:S13]  /*15150*/  ISETP.LT.OR P6, PT, R4, 0x1, !P6 ;  /* 0x000000010400780c */ /* 0x001fda00077c1670 */
[----:B------:R-:W-:Y:S05]  /*15160*/  @P6 BRA `(.L_x_517) ;  /* 0x0000000000e46947 */ /* 0x000fea0003800000 */
[----:B------:R-:W-:Y:S01]  /*15170*/  LEA R3, R3, R10, 0x1 ;  /* 0x0000000a03037211 */ /* 0x000fe200078e08ff */
[----:B------:R-:W-:Y:S02]  /*15180*/  IMAD R2, R2, 0x180, RZ ;  /* 0x0000018002027824 */ /* 0x000fe400078e02ff */
[----:B------:R-:W-:Y:S02]  /*15190*/  IMAD.MOV.U32 R13, RZ, RZ, RZ ;  /* 0x000000ffff0d7224 */ /* 0x000fe400078e00ff */
[----:B------:R-:W-:Y:S02]  /*151a0*/  IMAD R3, R3, 0x50, RZ ;  /* 0x0000005003037824 */ /* 0x000fe400078e02ff */
[----:B------:R-:W-:Y:S02]  /*151b0*/  IMAD.U32 R15, RZ, RZ, UR26 ;  /* 0x0000001aff0f7e24 */ /* 0x000fe4000f8e00ff */
[----:B------:R-:W-:Y:S02]  /*151c0*/  IMAD.MOV.U32 R4, RZ, RZ, R0 ;  /* 0x000000ffff047224 */ /* 0x000fe400078e0000 */
[----:B------:R-:W-:-:S07]  /*151d0*/  IMAD.MOV.U32 R5, RZ, RZ, R6 ;  /* 0x000000ffff057224 */ /* 0x000fce00078e0006 */
.L_x_520:
[----:B------:R-:W0:Y:S01]  /*151e0*/  S2R R12, SR_CgaCtaId ;  /* 0x00000000000c7919 */ /* 0x000e220000008800 */
[----:B------:R-:W-:Y:S01]  /*151f0*/  MOV R7, 0x400 ;  /* 0x0000040000077802 */ /* 0x000fe20000000f00 */
[----:B------:R-:W1:Y:S03]  /*15200*/  S2R R11, SR_TID.X ;  /* 0x00000000000b7919 */ /* 0x000e660000002100 */
[----:B0-----:R-:W-:Y:S02]  /*15210*/  LEA R16, R12, R7, 0x18 ;  /* 0x000000070c107211 */ /* 0x001fe400078ec0ff */
[----:B------:R-:W-:Y:S02]  /*15220*/  SHF.L.U32 R12, R4, 0x1f, RZ ;  /* 0x0000001f040c7819 */ /* 0x000fe400000006ff */
[----:B-1----:R-:W-:Y:S01]  /*15230*/  LOP3.LUT P1, RZ, R11, 0x7f, RZ, 0xc0, !PT ;  /* 0x0000007f0bff7812 */ /* 0x002fe2000782c0ff */
[----:B------:R-:W-:-:S04]  /*15240*/  IMAD R7, R5, 0x8, R16 ;  /* 0x0000000805077824 */ /* 0x000fc800078e0210 */
[----:B------:R-:W0:Y:S08]  /*15250*/  SYNCS.PHASECHK.TRANS64.TRYWAIT P0, [R7+URZ+0x30], R12 ;  /* 0x0000300c070075a7 */ /* 0x000e30000800017f */
[----:B------:R-:W1:Y:S01]  /*15260*/  @!P1 LDC R14, c[0x0][0x500] ;  /* 0x00014000ff0e9b82 */ /* 0x000e620000000800 */
[----:B0-----:R-:W-:Y:S05]  /*15270*/  @!P0 BRA `(.L_x_518) ;  /* 0x0000000c00f48947 */ /* 0x001fea0003800000 */
.L_x_539:
[----:B------:R-:W-:Y:S01]  /*15280*/  UPRMT UR6, UR21, 0x9910, URZ ;  /* 0x0000991015067896 */ /* 0x000fe2000800003f */
[----:B-1----:R1:W-:Y:S03]  /*15290*/  @!P1 SYNCS.ARRIVE.TRANS64 RZ, [R7+URZ], R14 ;  /* 0x0000000e07ff99a7 */ /* 0x0023e6000800003f */
[----:B------:R-:W-:-:S06]  /*152a0*/  UISETP.NE.AND UP0, UPT, UR6, 0x2, UPT ;  /* 0x000000020600788c */ /* 0x000fcc000bf05270 */
[----:B------:R-:W-:-:S13]  /*152b0*/  PLOP3.LUT P0, PT, PT, PT, UP0, 0x80, 0x0 ;  /* 0x000000000000781c */ /* 0x000fda0003f0f008 */
[----:B-1----:R-:W-:Y:S05]  /*152c0*/  @P0 BRA `(.L_x_519) ;  /* 0x0000000000040947 */ /* 0x002fea0003800000 */
[----:B------:R-:W-:Y:S01]  /*152d0*/  BPT.TRAP 0x1 ;  /* 0x000000040000795c */ /* 0x000fe20000300000 */
.L_x_519:
[----:B------:R-:W-:Y:S01]  /*152e0*/  IMAD R11, R5, 0x2, R10 ;  /* 0x00000002050b7824 */ /* 0x000fe200078e020a */
[----:B------:R-:W-:Y:S01]  /*152f0*/  R2UR UR9, R7 ;  /* 0x00000000070972ca */ /* 0x000fe200000e0000 */
[--C-:B0-----:R-:W-:Y:S01]  /*15300*/  IMAD R12, R5, 0x6000, R16.reuse ;  /* 0x00006000050c7824 */ /* 0x101fe200078e0210 */
[----:B------:R-:W-:Y:S01]  /*15310*/  UIADD3 UR6, UP0, UR24, 0xf0, URZ ;  /* 0x000000f018067890 */ /* 0x000fe2000ff1e03f */
[----:B------:R-:W-:Y:S01]  /*15320*/  IMAD R11, R11, 0xa00, RZ ;  /* 0x00000a000b0b7824 */ /* 0x000fe200078e02ff */
[----:B------:R-:W-:Y:S01]  /*15330*/  R2UR UR11, R2 ;  /* 0x00000000020b72ca */ /* 0x000fe200000e0000 */
[----:B------:R-:W-:Y:S01]  /*15340*/  VIADD R15, R15, 0xffffffff ;  /* 0xffffffff0f0f7836 */ /* 0x000fe20000000000 */
[----:B------:R-:W-:Y:S01]  /*15350*/  R2UR UR7, R12 ;  /* 0x000000000c0772ca */ /* 0x000fe200000e0000 */
[----:B------:R-:W-:Y:S01]  /*15360*/  IMAD R11, R11, 0x2, R16 ;  /* 0x000000020b0b7824 */ /* 0x000fe200078e0210 */
[----:B------:R-:W-:Y:S01]  /*15370*/  R2UR UR10, R13 ;  /* 0x000000000d0a72ca */ /* 0x000fe200000e0000 */
[----:B------:R-:W-:Y:S01]  /*15380*/  UIADD3 UR28, UP1, UR24, 0x1f0, URZ ;  /* 0x000001f0181c7890 */ /* 0x000fe2000ff3e03f */
[----:B------:R-:W-:Y:S01]  /*15390*/  R2UR UR12, R9 ;  /* 0x00000000090c72ca */ /* 0x000fe200000e0000 */
[----:B------:R-:W-:Y:S01]  /*153a0*/  VIADD R5, R5, 0x1 ;  /* 0x0000000105057836 */ /* 0x000fe20000000000 */
[----:B------:R-:W-:Y:S01]  /*153b0*/  R2UR UR8, R11 ;  /* 0x000000000b0872ca */ /* 0x000fe200000e0000 */
[----:B------:R-:W-:Y:S01]  /*153c0*/  UIADD3.X UR29, URZ, UR25, URZ, UP1, !UPT ;  /* 0x000000193f1d7290 */ /* 0x000fe20008ffe43f */
[----:B------:R-:W-:Y:S01]  /*153d0*/  R2UR UR20, R3 ;  /* 0x00000000031472ca */ /* 0x000fe200000e0000 */
[----:B------:R-:W-:Y:S01]  /*153e0*/  UMOV UR14, 0x0 ;  /* 0x00000000000e7882 */ /* 0x000fe20000000000 */
[----:B------:R-:W-:Y:S01]  /*153f0*/  ISETP.GT.AND P1, PT, R15, 0x1, PT ;  /* 0x000000010f00780c */ /* 0x000fe20003f24270 */
[----:B------:R-:W-:Y:S01]  /*15400*/  UMOV UR15, 0x10000000 ;  /* 0x10000000000f7882 */ /* 0x000fe20000000000 */
[----:B------:R-:W-:Y:S01]  /*15410*/  ISETP.NE.AND P0, PT, R5, 0x6, PT ;  /* 0x000000060500780c */ /* 0x000fe20003f05270 */
[----:B------:R-:W-:Y:S01]  /*15420*/  UIADD3 UR16, UR7, 0x180, URZ ;  /* 0x0000018007107890 */ /* 0x000fe2000fffe03f */
[----:B------:R-:W-:Y:S01]  /*15430*/  IADD3 R13, R13, 0x20, RZ ;  /* 0x000000200d0d7810 */ /* 0x000fe20007ffe0ff */
[----:B------:R-:W-:Y:S01]  /*15440*/  UIADD3.X UR7, URZ, UR25, URZ, UP0, !UPT ;  /* 0x000000193f077290 */ /* 0x000fe200087fe43f */
[----:B------:R-:W-:Y:S01]  /*15450*/  SEL R7, RZ, 0x1, P0 ;  /* 0x00000001ff077807 */ /* 0x000fe20000000000 */
[----:B------:R-:W-:Y:S01]  /*15460*/  UMOV UR27, 0x30000 ;  /* 0x00030000001b7882 */ /* 0x000fe20000000000 */
[----:B------:R-:W-:Y:S01]  /*15470*/  SEL R5, R5, RZ, P0 ;  /* 0x000000ff05057207 */ /* 0x000fe20000000000 */
[----:B------:R-:W-:Y:S01]  /*15480*/  UIADD3 UR17, UR8, 0x24180, URZ ;  /* 0x0002418008117890 */ /* 0x000fe2000fffe03f */
[----:B------:R-:W-:-:S02]  /*15490*/  LOP3.LUT R4, R4, R7, RZ, 0x3c, !PT ;  /* 0x0000000704047212 */ /* 0x000fc400078e3cff */
[----:B------:R-:W-:Y:S02]  /*154a0*/  UMOV UR8, UR16 ;  /* 0x0000001000087c82 */ /* 0x000fe40008000000 */
[----:B------:R0:W-:Y:S02]  /*154b0*/  UTMALDG.3D [UR8], [UR6], desc[UR14] ;  /* 0x00000e08060075b4 */ /* 0x0001e40008011000 */
[----:B0-----:R-:W-:Y:S01]  /*154c0*/  UMOV UR8, UR17 ;  /* 0x0000001100087c82 */ /* 0x001fe20008000000 */
[----:B------:R-:W-:Y:S02]  /*154d0*/  UMOV UR11, UR20 ;  /* 0x00000014000b7c82 */ /* 0x000fe40008000000 */
[----:B------:R0:W-:Y:S02]  /*154e0*/  UTMALDG.3D.MULTICAST [UR8], [UR28], UR27, desc[UR14] ;  /* 0x00000e081c0073b4 */ /* 0x0001e4000801181b */
[----:B0-----:R-:W-:Y:S05]  /*154f0*/  @P1 BRA `(.L_x_520) ;  /* 0xfffffffc00381947 */ /* 0x001fea000383ffff */
.L_x_517:
[----:B------:R-:W-:Y:S05]  /*15500*/  BSYNC B1 ;  /* 0x0000000000017941 */ /* 0x000fea0003800000 */
.L_x_516:
[----:B------:R-:W2:Y:S01]  /*15510*/  LDL.LU R16, [R1+0xa0] ;  /* 0x0000a00001107983 */ /* 0x000ea20000300800 */
[----:B------:R-:W-:Y:S01]  /*15520*/  LOP3.LUT P0, RZ, R8, 0xff, RZ, 0xc0, !PT ;  /* 0x000000ff08ff7812 */ /* 0x000fe2000780c0ff */
[----:B------:R-:W-:Y:S01]  /*15530*/  VIADD R6, R6, UR18 ;  /* 0x0000001206067c36 */ /* 0x000fe20008000000 */
[----:B------:R-:W-:Y:S01]  /*15540*/  ULDC.64 UR6, c[0x0][0x650] ;  /* 0x0001940000067ab9 */ /* 0x000fe20000000a00 */
[----:B------:R-:W3:Y:S01]  /*15550*/  LDL.LU R14, [R1+0xa4] ;  /* 0x0000a400010e7983 */ /* 0x000ee20000300800 */
[----:B------:R-:W-:Y:S01]  /*15560*/  UISETP.GE.U32.AND UP0, UPT, UR18, 0x6, UPT ;  /* 0x000000061200788c */ /* 0x000fe2000bf06070 */
[----:B------:R-:W-:Y:S01]  /*15570*/  BSSY B1, `(.L_x_521) ;  /* 0x0000074000017945 */ /* 0x000fe20003800000 */
[----:B------:R-:W-:Y:S01]  /*15580*/  IMAD.MOV.U32 R9, RZ, RZ, -0x1 ;  /* 0xffffffffff097424 */ /* 0x000fe200078e00ff */
[----:B------:R-:W-:Y:S02]  /*15590*/  PRMT R4, RZ, 0x7610, R4 ;  /* 0x00007610ff047816 */ /* 0x000fe40000000004 */
[----:B------:R-:W-:-:S02]  /*155a0*/  PRMT R8, RZ, 0x7610, R8 ;  /* 0x00007610ff087816 */ /* 0x000fc40000000008 */
[----:B------:R-:W-:Y:S02]  /*155b0*/  PLOP3.LUT P1, PT, PT, PT, UP0, 0x80, 0x0 ;  /* 0x000000000000781c */ /* 0x000fe40003f2f008 */
[----:B------:R-:W0:Y:S01]  /*155c0*/  @P0 S2R R3, SR_CgaCtaId ;  /* 0x0000000000030919 */ /* 0x000e220000008800 */
[----:B------:R-:W-:-:S04]  /*155d0*/  @P0 MOV R2, 0x400 ;  /* 0x0000040000020802 */ /* 0x000fc80000000f00 */
[----:B0-----:R-:W-:-:S04]  /*155e0*/  @P0 LEA R2, R3, R2, 0x18 ;  /* 0x0000000203020211 */ /* 0x001fc800078ec0ff */
[----:B------:R0:W-:Y:S01]  /*155f0*/  @P0 SYNCS.ARRIVE.TRANS64.A1T0 RZ, [R2+URZ+0x78], RZ ;  /* 0x000078ff02ff09a7 */ /* 0x0001e2000810003f */
[----:B------:R-:W-:Y:S01]  /*15600*/  ISETP.GT.U32.AND P0, PT, R6, 0x5, PT ;  /* 0x000000050600780c */ /* 0x000fe20003f04070 */
[----:B0-----:R-:W-:-:S05]  /*15610*/  IMAD.U32 R2, RZ, RZ, UR18 ;  /* 0x00000012ff027e24 */ /* 0x001fca000f8e00ff */
[----:B------:R-:W-:Y:S01]  /*15620*/  ISETP.LT.U32.AND P0, PT, R2, 0x6, P0 ;  /* 0x000000060200780c */ /* 0x000fe20000701070 */
[----:B------:R-:W-:-:S04]  /*15630*/  IMAD.WIDE.U32 R2, R6, -0x55555555, RZ ;  /* 0xaaaaaaab06027825 */ /* 0x000fc800078e00ff */
[----:B------:R-:W-:Y:S01]  /*15640*/  IMAD.MOV.U32 R2, RZ, RZ, -0x1 ;  /* 0xffffffffff027424 */ /* 0x000fe200078e00ff */
[----:B------:R-:W-:Y:S02]  /*15650*/  SHF.R.U32.HI R5, RZ, 0x2, R3 ;  /* 0x00000002ff057819 */ /* 0x000fe40000011603 */
[----:B------:R-:W-:-:S03]  /*15660*/  SEL R3, RZ, 0x1, !P0 ;  /* 0x00000001ff037807 */ /* 0x000fc60004000000 */
[----:B------:R-:W-:Y:S01]  /*15670*/  IMAD R6, R5, -0x6, R6 ;  /* 0xfffffffa05067824 */ /* 0x000fe200078e0206 */
[----:B------:R-:W-:Y:S01]  /*15680*/  LOP3.LUT R0, R0, R3, RZ, 0x3c, !PT ;  /* 0x0000000300007212 */ /* 0x000fe200078e3cff */
[----:B------:R-:W-:-:S03]  /*15690*/  IMAD.MOV.U32 R3, RZ, RZ, -0x1 ;  /* 0xffffffffff037424 */ /* 0x000fc600078e00ff */
[----:B------:R-:W-:Y:S02]  /*156a0*/  @P1 LOP3.LUT R0, R0, 0x1, R5, 0x78, !PT ;  /* 0x0000000100001812 */ /* 0x000fe400078e7805 */
[----:B---3--:R-:W-:-:S04]  /*156b0*/  IADD3 R14, P0, R14, UR22, RZ ;  /* 0x000000160e0e7c10 */ /* 0x008fc8000ff1e0ff */
[----:B--2---:R-:W-:Y:S01]  /*156c0*/  IADD3.X R16, R16, UR13, RZ, P0, !PT ;  /* 0x0000000d10107c10 */ /* 0x004fe200087fe4ff */
[----:B------:R0:W-:Y:S01]  /*156d0*/  STL [R1+0xa4], R14 ;  /* 0x0000a40e01007387 */ /* 0x0001e20000100800 */
[----:B------:R-:W-:-:S03]  /*156e0*/  ISETP.GE.U32.AND P0, PT, R14, UR6, PT ;  /* 0x000000060e007c0c */ /* 0x000fc6000bf06070 */
[----:B------:R0:W-:Y:S01]  /*156f0*/  STL [R1+0xa0], R16 ;  /* 0x0000a01001007387 */ /* 0x0001e20000100800 */
[----:B------:R-:W-:-:S13]  /*15700*/  ISETP.GE.U32.AND.EX P0, PT, R16, UR7, PT, P0 ;  /* 0x0000000710007c0c */ /* 0x000fda000bf06100 */
[----:B0-----:R-:W-:Y:S05]  /*15710*/  @P0 BRA `(.L_x_522) ;  /* 0x0000000400640947 */ /* 0x001fea0003800000 */
[----:B------:R-:W0:Y:S01]  /*15720*/  S2R R7, SR_CTAID.X ;  /* 0x0000000000077919 */ /* 0x000e220000002500 */
[----:B------:R-:W-:Y:S01]  /*15730*/  ULDC UR6, c[0x0][0x150] ;  /* 0x0000540000067ab9 */ /* 0x000fe20000000800 */
[----:B------:R-:W1:Y:S01]  /*15740*/  LDC R4, c[0x0][0x144] ;  /* 0x00005100ff047b82 */ /* 0x000e620000000800 */
[----:B------:R-:W-:Y:S01]  /*15750*/  UISETP.NE.AND UP0, UPT, UR39, URZ, UPT ;  /* 0x0000003f2700728c */ /* 0x000fe2000bf05270 */
[----:B------:R-:W2:Y:S01]  /*15760*/  S2R R5, SR_CTAID.Y ;  /* 0x0000000000057919 */ /* 0x000ea20000002600 */
[----:B------:R-:W-:-:S04]  /*15770*/  ULDC UR9, c[0x0][0x630] ;  /* 0x00018c0000097ab9 */ /* 0x000fc80000000800 */
[----:B------:R-:W-:Y:S01]  /*15780*/  PLOP3.LUT P0, PT, PT, PT, UP0, 0x80, 0x0 ;  /* 0x000000000000781c */ /* 0x000fe20003f0f008 */
[----:B------:R-:W3:Y:S01]  /*15790*/  LDC R12, c[0x0][0x148] ;  /* 0x00005200ff0c7b82 */ /* 0x000ee20000000800 */
[----:B0-----:R-:W-:Y:S02]  /*157a0*/  I2FP.F32.U32 R2, R7 ;  /* 0x0000000700027245 */ /* 0x001fe40000201000 */
[----:B--2---:R-:W-:-:S03]  /*157b0*/  I2FP.F32.U32 R3, R5 ;  /* 0x0000000500037245 */ /* 0x004fc60000201000 */
[----:B------:R-:W-:Y:S01]  /*157c0*/  FMUL R2, R2, UR6 ;  /* 0x0000000602027c20 */ /* 0x000fe20008400000 */
[----:B------:R-:W-:Y:S02]  /*157d0*/  ULDC UR6, c[0x0][0x154] ;  /* 0x0000550000067ab9 */ /* 0x000fe40000000800 */
[----:B------:R-:W-:Y:S01]  /*157e0*/  FMUL R9, R3, UR6 ;  /* 0x0000000603097c20 */ /* 0x000fe20008400000 */
[----:B------:R-:W-:Y:S02]  /*157f0*/  ULDC.64 UR6, c[0x0][0x628] ;  /* 0x00018a0000067ab9 */ /* 0x000fe40000000a00 */
[----:B------:R-:W0:Y:S08]  /*15800*/  F2I.U32.TRUNC.NTZ R2, R2 ;  /* 0x0000000200027305 */ /* 0x000e30000020f000 */
[----:B------:R-:W2:Y:S01]  /*15810*/  F2I.U32.TRUNC.NTZ R9, R9 ;  /* 0x0000000900097305 */ /* 0x000ea2000020f000 */
[----:B0-----:R-:W-:-:S02]  /*15820*/  IMAD.MOV R3, RZ, RZ, -R2 ;  /* 0x000000ffff037224 */ /* 0x001fc400078e0a02 */
[----:B------:R-:W-:Y:S02]  /*15830*/  IMAD.MOV.U32 R2, RZ, RZ, R14 ;  /* 0x000000ffff027224 */ /* 0x000fe400078e000e */
[----:B-1----:R-:W-:Y:S02]  /*15840*/  IMAD R7, R4, R3, R7 ;  /* 0x0000000304077224 */ /* 0x002fe400078e0207 */
[----:B--2---:R-:W-:-:S04]  /*15850*/  IMAD.MOV R3, RZ, RZ, -R9 ;  /* 0x000000ffff037224 */ /* 0x004fc800078e0a09 */
[----:B---3--:R-:W-:Y:S01]  /*15860*/  @P0 IMAD R7, R12, R3, R5 ;  /* 0x000000030c070224 */ /* 0x008fe200078e0205 */
[----:B------:R-:W-:Y:S01]  /*15870*/  ISETP.NE.U32.AND P0, PT, RZ, UR6, PT ;  /* 0x00000006ff007c0c */ /* 0x000fe2000bf05070 */
[----:B------:R-:W-:-:S03]  /*15880*/  IMAD.MOV.U32 R3, RZ, RZ, R16 ;  /* 0x000000ffff037224 */ /* 0x000fc600078e0010 */
[----:B------:R-:W-:-:S13]  /*15890*/  ISETP.NE.AND.EX P0, PT, RZ, UR7, PT, P0 ;  /* 0x00000007ff007c0c */ /* 0x000fda000bf05300 */
[----:B------:R-:W-:Y:S05]  /*158a0*/  @!P0 BRA `(.L_x_523) ;  /* 0x0000000000288947 */ /* 0x000fea0003800000 */
[----:B------:R-:W-:Y:S02]  /*158b0*/  ULDC UR8, c[0x0][0x634] ;  /* 0x00018d0000087ab9 */ /* 0x000fe40000000800 */
[----:B------:R-:W-:-:S04]  /*158c0*/  IADD3 R3, P0, R14, UR8, RZ ;  /* 0x000000080e037c10 */ /* 0x000fc8000ff1e0ff */
[----:B------:R-:W-:-:S05]  /*158d0*/  IADD3.X R9, RZ, R16, RZ, P0, !PT ;  /* 0x00000010ff097210 */ /* 0x000fca00007fe4ff */
[----:B------:R-:W-:-:S04]  /*158e0*/  IMAD.WIDE.U32 R4, R9, UR6, RZ ;  /* 0x0000000609047c25 */ /* 0x000fc8000f8e00ff */
[----:B------:R-:W-:-:S04]  /*158f0*/  IMAD.WIDE.U32 R4, P0, R3, UR7, R4 ;  /* 0x0000000703047c25 */ /* 0x000fc8000f800004 */
[----:B------:R-:W-:-:S04]  /*15900*/  IMAD.WIDE.U32 R2, R3, UR6, RZ ;  /* 0x0000000603027c25 */ /* 0x000fc8000f8e00ff */
[----:B------:R-:W-:Y:S01]  /*15910*/  IMAD.MOV.U32 R2, RZ, RZ, R5 ;  /* 0x000000ffff027224 */ /* 0x000fe200078e0005 */
[----:B------:R-:W-:Y:S01]  /*15920*/  IADD3 RZ, P1, R3, R4, RZ ;  /* 0x0000000403ff7210 */ /* 0x000fe20007f3e0ff */
[----:B------:R-:W-:-:S04]  /*15930*/  IMAD.X R3, RZ, RZ, RZ, P0 ;  /* 0x000000ffff037224 */ /* 0x000fc800000e06ff */
[----:B------:R-:W-:-:S08]  /*15940*/  IMAD.WIDE.U32.X R2, R9, UR7, R2, P1 ;  /* 0x0000000709027c25 */ /* 0x000fd000088e0402 */
.L_x_523:
[--C-:B------:R-:W-:Y:S01]  /*15950*/  SHF.R.U64 R9, R2, UR9, R3.reuse ;  /* 0x0000000902097c19 */ /* 0x100fe20008001203 */
[----:B------:R-:W-:Y:S01]  /*15960*/  ULDC.64 UR6, c[0x0][0x620] ;  /* 0x0001880000067ab9 */ /* 0x000fe20000000a00 */
[----:B------:R-:W-:Y:S01]  /*15970*/  SHF.R.U32.HI R2, RZ, UR9, R3 ;  /* 0x00000009ff027c19 */ /* 0x000fe20008011603 */
[----:B------:R-:W-:Y:S01]  /*15980*/  IMAD.MOV.U32 R3, RZ, RZ, R16 ;  /* 0x000000ffff037224 */ /* 0x000fe200078e0010 */
[----:B------:R-:W-:Y:S01]  /*15990*/  IADD3 R11, P0, RZ, -R9, RZ ;  /* 0x80000009ff0b7210 */ /* 0x000fe20007f1e0ff */
[----:B------:R-:W-:-:S04]  /*159a0*/  ULDC.64 UR8, c[0x0][0x640] ;  /* 0x0001900000087ab9 */ /* 0x000fc80000000a00 */
[----:B------:R-:W-:Y:S01]  /*159b0*/  IMAD.X R2, RZ, RZ, ~R2, P0 ;  /* 0x000000ffff027224 */ /* 0x000fe200000e0e02 */
[----:B------:R-:W-:-:S03]  /*159c0*/  ISETP.NE.U32.AND P0, PT, RZ, UR8, PT ;  /* 0x00000008ff007c0c */ /* 0x000fc6000bf05070 */
[----:B------:R-:W-:Y:S01]  /*159d0*/  IMAD R2, R2, UR6, RZ ;  /* 0x0000000602027c24 */ /* 0x000fe2000f8e02ff */
[----:B------:R-:W-:-:S03]  /*159e0*/  ISETP.NE.AND.EX P0, PT, RZ, UR9, PT, P0 ;  /* 0x00000009ff007c0c */ /* 0x000fc6000bf05300 */
[----:B------:R-:W-:Y:S02]  /*159f0*/  IMAD R5, R11, UR7, R2 ;  /* 0x000000070b057c24 */ /* 0x000fe4000f8e0202 */
[----:B------:R-:W-:-:S04]  /*15a00*/  IMAD.MOV.U32 R2, RZ, RZ, R14 ;  /* 0x000000ffff027224 */ /* 0x000fc800078e000e */
[----:B------:R-:W-:Y:S01]  /*15a10*/  IMAD.WIDE.U32 R2, R11, UR6, R2 ;  /* 0x000000060b027c25 */ /* 0x000fe2000f8e0002 */
[----:B------:R-:W-:-:S03]  /*15a20*/  ULDC UR6, c[0x0][0x618] ;  /* 0x0001860000067ab9 */ /* 0x000fc60000000800 */
[----:B------:R-:W-:-:S05]  /*15a30*/  IMAD.IADD R3, R3, 0x1, R5 ;  /* 0x0000000103037824 */ /* 0x000fca00078e0205 */
[--C-:B------:R-:W-:Y:S02]  /*15a40*/  SHF.R.U64 R11, R2, UR6, R3.reuse ;  /* 0x00000006020b7c19 */ /* 0x100fe40008001203 */
[----:B------:R-:W-:Y:S01]  /*15a50*/  SHF.R.U32.HI R2, RZ, UR6, R3 ;  /* 0x00000006ff027c19 */ /* 0x000fe20008011603 */
[----:B------:R-:W-:-:S03]  /*15a60*/  ULDC UR6, c[0x0][0x608] ;  /* 0x0001820000067ab9 */ /* 0x000fc60000000800 */
[--C-:B------:R-:W-:Y:S02]  /*15a70*/  SHF.R.U64 R12, R11, UR6, R2.reuse ;  /* 0x000000060b0c7c19 */ /* 0x100fe40008001202 */
[----:B------:R-:W-:Y:S01]  /*15a80*/  SHF.R.U32.HI R3, RZ, UR6, R2 ;  /* 0x00000006ff037c19 */ /* 0x000fe20008011602 */
[----:B------:R-:W-:-:S03]  /*15a90*/  ULDC UR6, c[0x0][0x658] ;  /* 0x0001960000067ab9 */ /* 0x000fc60000000800 */
[--C-:B------:R-:W-:Y:S02]  /*15aa0*/  SHF.R.U64 R13, R12, UR6, R3.reuse ;  /* 0x000000060c0d7c19 */ /* 0x100fe40008001203 */
[----:B------:R-:W-:-:S03]  /*15ab0*/  SHF.R.U32.HI R15, RZ, UR6, R3 ;  /* 0x00000006ff0f7c19 */ /* 0x000fc60008011603 */
[----:B------:R-:W-:Y:S02]  /*15ac0*/  IMAD.MOV.U32 R2, RZ, RZ, R13 ;  /* 0x000000ffff027224 */ /* 0x000fe400078e000d */
[----:B------:R-:W-:Y:S01]  /*15ad0*/  IMAD.MOV.U32 R3, RZ, RZ, R15 ;  /* 0x000000ffff037224 */ /* 0x000fe200078e000f */
[----:B------:R-:W-:Y:S06]  /*15ae0*/  @!P0 BRA `(.L_x_524) ;  /* 0x0000000000288947 */ /* 0x000fec0003800000 */
[----:B------:R-:W-:Y:S02]  /*15af0*/  ULDC UR6, c[0x0][0x64c] ;  /* 0x0001930000067ab9 */ /* 0x000fe40000000800 */
[----:B------:R-:W-:-:S05]  /*15b00*/  IADD3 R3, P0, R13, UR6, RZ ;  /* 0x000000060d037c10 */ /* 0x000fca000ff1e0ff */
[----:B------:R-:W-:-:S04]  /*15b10*/  IMAD.X R15, RZ, RZ, R15, P0 ;  /* 0x000000ffff0f7224 */ /* 0x000fc800000e060f */
[----:B------:R-:W-:-:S04]  /*15b20*/  IMAD.WIDE.U32 R4, R15, UR8, RZ ;  /* 0x000000080f047c25 */ /* 0x000fc8000f8e00ff */
[----:B------:R-:W-:-:S04]  /*15b30*/  IMAD.WIDE.U32 R4, P0, R3, UR9, R4 ;  /* 0x0000000903047c25 */ /* 0x000fc8000f800004 */
[----:B------:R-:W-:-:S04]  /*15b40*/  IMAD.WIDE.U32 R2, R3, UR8, RZ ;  /* 0x0000000803027c25 */ /* 0x000fc8000f8e00ff */
[----:B------:R-:W-:Y:S01]  /*15b50*/  IMAD.MOV.U32 R2, RZ, RZ, R5 ;  /* 0x000000ffff027224 */ /* 0x000fe200078e0005 */
[----:B------:R-:W-:Y:S02]  /*15b60*/  IADD3 RZ, P1, R3, R4, RZ ;  /* 0x0000000403ff7210 */ /* 0x000fe40007f3e0ff */
[----:B------:R-:W-:-:S03]  /*15b70*/  IADD3.X R3, RZ, RZ, RZ, P0, !PT ;  /* 0x000000ffff037210 */ /* 0x000fc600007fe4ff */
[----:B------:R-:W-:-:S08]  /*15b80*/  IMAD.WIDE.U32.X R2, R15, UR9, R2, P1 ;  /* 0x000000090f027c25 */ /* 0x000fd000088e0402 */
.L_x_524:
[----:B------:R-:W-:Y:S01]  /*15b90*/  ULDC UR6, c[0x0][0x648] ;  /* 0x0001920000067ab9 */ /* 0x000fe20000000800 */
[----:B------:R-:W-:Y:S01]  /*15ba0*/  LOP3.LUT R12, R12, UR19, RZ, 0xc0, !PT ;  /* 0x000000130c0c7c12 */ /* 0x000fe2000f8ec0ff */
[----:B------:R-:W-:Y:S01]  /*15bb0*/  UISETP.NE.AND UP0, UPT, UR39, URZ, UPT ;  /* 0x0000003f2700728c */ /* 0x000fe2000bf05270 */
[----:B------:R-:W-:Y:S01]  /*15bc0*/  SHF.R.U64 R3, R2, UR6, R3 ;  /* 0x0000000602037c19 */ /* 0x000fe20008001203 */
[----:B------:R-:W-:Y:S01]  /*15bd0*/  ULDC UR6, c[0x0][0x638] ;  /* 0x00018e0000067ab9 */ /* 0x000fe20000000800 */
[----:B------:R-:W-:-:S03]  /*15be0*/  IMAD.MOV.U32 R4, RZ, RZ, 0x1 ;  /* 0x00000001ff047424 */ /* 0x000fc600078e00ff */
[----:B------:R-:W-:Y:S01]  /*15bf0*/  IMAD.MOV R2, RZ, RZ, -R3 ;  /* 0x000000ffff027224 */ /* 0x000fe200078e0a03 */
[----:B------:R-:W-:Y:S01]  /*15c00*/  PLOP3.LUT P0, PT, PT, PT, UP0, 0x40, 0x0 ;  /* 0x000000000000781c */ /* 0x000fe20003f0e808 */
[----:B------:R-:W-:Y:S01]  /*15c10*/  IMAD R12, R3, UR5, R12 ;  /* 0x00000005030c7c24 */ /* 0x000fe2000f8e020c */
[----:B------:R-:W-:Y:S01]  /*15c20*/  PLOP3.LUT P1, PT, PT, PT, UP0, 0x40, 0x0 ;  /* 0x000000000000781c */ /* 0x000fe20003f2e808 */
[----:B------:R-:W-:Y:S01]  /*15c30*/  IMAD R13, R2, UR6, R13 ;  /* 0x00000006020d7c24 */ /* 0x000fe2000f8e020d */
[----:B------:R-:W-:Y:S01]  /*15c40*/  ULDC UR6, c[0x0][0x610] ;  /* 0x0001840000067ab9 */ /* 0x000fe20000000800 */
[----:B------:R-:W-:Y:S01]  /*15c50*/  LOP3.LUT R2, R11, UR4, RZ, 0xc0, !PT ;  /* 0x000000040b027c12 */ /* 0x000fe2000f8ec0ff */
[----:B------:R-:W-:Y:S01]  /*15c60*/  IMAD R7, R12, UR6, R7 ;  /* 0x000000060c077c24 */ /* 0x000fe2000f8e0207 */
[----:B------:R-:W-:-:S03]  /*15c70*/  ULDC UR6, c[0x0][0x600] ;  /* 0x0001800000067ab9 */ /* 0x000fc60000000800 */
[----:B------:R-:W-:-:S05]  /*15c80*/  IMAD R2, R13, UR6, R2 ;  /* 0x000000060d027c24 */ /* 0x000fca000f8e0202 */
[----:B------:R-:W-:Y:S02]  /*15c90*/  SEL R3, R2, R7, P0 ;  /* 0x0000000702037207 */ /* 0x000fe40000000000 */
[----:B------:R-:W-:-:S07]  /*15ca0*/  SEL R2, R7, R2, P1 ;  /* 0x0000000207027207 */ /* 0x000fce0000800000 */
.L_x_522:
[----:B------:R-:W-:Y:S05]  /*15cb0*/  BSYNC B1 ;  /* 0x0000000000017941 */ /* 0x000fea0003800000 */
.L_x_521:
[----:B------:R-:W-:-:S13]  /*15cc0*/  LOP3.LUT P0, RZ, R4, 0xff, RZ, 0xc0, !PT ;  /* 0x000000ff04ff7812 */ /* 0x000fda000780c0ff */
[----:B------:R-:W-:Y:S05]  /*15cd0*/  @P0 BRA `(.L_x_525) ;  /* 0xfffffff400080947 */ /* 0x000fea000383ffff */
[----:B------:R-:W-:Y:S05]  /*15ce0*/  BSYNC B0 ;  /* 0x0000000000007941 */ /* 0x000fea0003800000 */
.L_x_514:
[----:B------:R-:W-:-:S03]  /*15cf0*/  UMOV UR6, 0xffffffff ;  /* 0xffffffff00067882 */ /* 0x000fc60000000000 */
[----:B------:R-:W-:Y:S05]  /*15d00*/  BRA.DIV UR6, `(.L_x_526) ;  /* 0x0000000606647947 */ /* 0x000fea000b800000 */
[----:B------:R-:W-:-:S13]  /*15d10*/  ELECT P6, URZ, PT ;  /* 0x00000000003f782f */ /* 0x000fda00038c0000 */
.L_x_542:
[----:B------:R-:W-:Y:S04]  /*15d20*/  BSSY B0, `(.L_x_527) ;  /* 0x000003e000007945 */ /* 0x000fe80003800000 */
[----:B------:R-:W-:Y:S05]  /*15d30*/  @!P6 BRA `(.L_x_528) ;  /* 0x0000000000f0e947 */ /* 0x000fea0003800000 */
[----:B------:R-:W-:-:S04]  /*15d40*/  ULOP3.LUT UR6, UR38, 0x2, URZ, 0xfc, !UPT ;  /* 0x0000000226067892 */ /* 0x000fc8000f8efc3f */
[----:B------:R-:W-:-:S06]  /*15d50*/  UISETP.NE.AND UP0, UPT, UR6, 0x3, UPT ;  /* 0x000000030600788c */ /* 0x000fcc000bf05270 */
[----:B------:R-:W-:-:S13]  /*15d60*/  PLOP3.LUT P0, PT, PT, PT, UP0, 0x80, 0x0 ;  /* 0x000000000000781c */ /* 0x000fda0003f0f008 */
[----:B------:R-:W-:Y:S05]  /*15d70*/  @!P0 BRA `(.L_x_529) ;  /* 0x0000000000048947 */ /* 0x000fea0003800000 */
[----:B------:R-:W-:Y:S01]  /*15d80*/  BPT.TRAP 0x1 ;  /* 0x000000040000795c */ /* 0x000fe20000300000 */
.L_x_529:
[----:B------:R-:W0:Y:S01]  /*15d90*/  S2R R3, SR_CgaCtaId ;  /* 0x0000000000037919 */ /* 0x000e220000008800 */
[----:B------:R-:W-:-:S04]  /*15da0*/  MOV R2, 0x400 ;  /* 0x0000040000027802 */ /* 0x000fc80000000f00 */
[----:B0-----:R-:W-:Y:S02]  /*15db0*/  LEA R3, R3, R2, 0x18 ;  /* 0x0000000203037211 */ /* 0x001fe400078ec0ff */
[----:B------:R-:W-:-:S03]  /*15dc0*/  SHF.L.U32 R2, R0, 0x1f, RZ ;  /* 0x0000001f00027819 */ /* 0x000fc600000006ff */
[----:B------:R-:W-:-:S04]  /*15dd0*/  VIADD R3, R3, 0x30 ;  /* 0x0000003003037836 */ /* 0x000fc80000000000 */
[----:B------:R-:W-:-:S04]  /*15de0*/  IMAD R5, R6, 0x8, R3 ;  /* 0x0000000806057824 */ /* 0x000fc800078e0203 */
[----:B------:R-:W0:Y:S02]  /*15df0*/  SYNCS.PHASECHK.TRANS64.TRYWAIT P0, [R5+URZ], R2 ;  /* 0x00000002050075a7 */ /* 0x000e24000800017f */
[----:B0-----:R-:W-:Y:S05]  /*15e00*/  @!P0 BRA `(.L_x_530) ;  /* 0x0000000400448947 */ /* 0x001fea0003800000 */
.L_x_543:
[----:B------:R-:W-:-:S05]  /*15e10*/  VIADD R6, R6, 0x1 ;  /* 0x0000000106067836 */ /* 0x000fca0000000000 */
[----:B------:R-:W-:-:S04]  /*15e20*/  ISETP.NE.AND P0, PT, R6, 0x6, PT ;  /* 0x000000060600780c */ /* 0x000fc80003f05270 */
[----:B0-----:R-:W-:Y:S02]  /*15e30*/  SEL R5, RZ, 0x1, P0 ;  /* 0x00000001ff057807 */ /* 0x001fe40000000000 */
[----:B------:R-:W-:Y:S02]  /*15e40*/  SEL R6, R6, RZ, P0 ;  /* 0x000000ff06067207 */ /* 0x000fe40000000000 */
[----:B------:R-:W-:-:S03]  /*15e50*/  LOP3.LUT R5, R0, R5, RZ, 0x3c, !PT ;  /* 0x0000000500057212 */ /* 0x000fc600078e3cff */
[----:B------:R-:W-:Y:S01]  /*15e60*/  IMAD R7, R6, 0x8, R3 ;  /* 0x0000000806077824 */ /* 0x000fe200078e0203 */
[----:B------:R-:W-:-:S04]  /*15e70*/  SHF.L.U32 R0, R5, 0x1f, RZ ;  /* 0x0000001f05007819 */ /* 0x000fc800000006ff */
[----:B------:R-:W0:Y:S02]  /*15e80*/  SYNCS.PHASECHK.TRANS64.TRYWAIT P0, [R7+URZ], R0 ;  /* 0x00000000070075a7 */ /* 0x000e24000800017f */
[----:B0-----:R-:W-:Y:S05]  /*15e90*/  @!P0 BRA `(.L_x_531) ;  /* 0x0000000400348947 */ /* 0x001fea0003800000 */
.L_x_544:
[----:B0-----:R-:W-:-:S05]  /*15ea0*/  VIADD R0, R6, 0x1 ;  /* 0x0000000106007836 */ /* 0x001fca0000000000 */
[----:B------:R-:W-:-:S04]  /*15eb0*/  ISETP.NE.AND P0, PT, R0, 0x6, PT ;  /* 0x000000060000780c */ /* 0x000fc80003f05270 */
[----:B------:R-:W-:Y:S02]  /*15ec0*/  SEL R2, RZ, 0x1, P0 ;  /* 0x00000001ff027807 */ /* 0x000fe40000000000 */
[----:B------:R-:W-:Y:S02]  /*15ed0*/  SEL R4, R0, RZ, P0 ;  /* 0x000000ff00047207 */ /* 0x000fe40000000000 */
[----:B------:R-:W-:-:S03]  /*15ee0*/  LOP3.LUT R5, R5, R2, RZ, 0x3c, !PT ;  /* 0x0000000205057212 */ /* 0x000fc600078e3cff */
[----:B------:R-:W-:Y:S01]  /*15ef0*/  IMAD R7, R4, 0x8, R3 ;  /* 0x0000000804077824 */ /* 0x000fe200078e0203 */
[----:B------:R-:W-:-:S04]  /*15f00*/  SHF.L.U32 R0, R5, 0x1f, RZ ;  /* 0x0000001f05007819 */ /* 0x000fc800000006ff */
[----:B------:R-:W0:Y:S02]  /*15f10*/  SYNCS.PHASECHK.TRANS64.TRYWAIT P0, [R7+URZ], R0 ;  /* 0x00000000070075a7 */ /* 0x000e24000800017f */
[----:B0-----:R-:W-:Y:S05]  /*15f20*/  @!P0 BRA `(.L_x_532) ;  /* 0x0000000400248947 */ /* 0x001fea0003800000 */
.L_x_545:
[----:B0-----:R-:W-:-:S04]  /*15f30*/  IADD3 R0, R4, 0x1, RZ ;  /* 0x0000000104007810 */ /* 0x001fc80007ffe0ff */
        /* <DEDUP_REMOVED lines=8> */
.L_x_546:
        /* <DEDUP_REMOVED lines=9> */
.L_x_547:
[----:B0-----:R-:W-:-:S05]  /*16050*/  VIADD R0, R4, 0x1 ;  /* 0x0000000104007836 */ /* 0x001fca0000000000 */
[----:B------:R-:W-:-:S04]  /*16060*/  ISETP.NE.AND P0, PT, R0, 0x6, PT ;  /* 0x000000060000780c */ /* 0x000fc80003f05270 */
[----:B------:R-:W-:Y:S02]  /*16070*/  SEL R2, RZ, 0x1, P0 ;  /* 0x00000001ff027807 */ /* 0x000fe40000000000 */
[----:B------:R-:W-:Y:S02]  /*16080*/  SEL R0, R0, RZ, P0 ;  /* 0x000000ff00007207 */ /* 0x000fe40000000000 */
[----:B------:R-:W-:-:S03]  /*16090*/  LOP3.LUT R2, R5, R2, RZ, 0x3c, !PT ;  /* 0x0000000205027212 */ /* 0x000fc600078e3cff */
[----:B------:R-:W-:Y:S01]  /*160a0*/  IMAD R3, R0, 0x8, R3 ;  /* 0x0000000800037824 */ /* 0x000fe200078e0203 */
[----:B------:R-:W-:-:S07]  /*160b0*/  SHF.L.U32 R0, R2, 0x1f, RZ ;  /* 0x0000001f02007819 */ /* 0x000fce00000006ff */
.L_x_535:
[----:B0-----:R0:W1:Y:S02]  /*160c0*/  SYNCS.PHASECHK.TRANS64.TRYWAIT P0, [R3+URZ], R0 ;  /* 0x00000000030075a7 */ /* 0x001064000800017f */
[----:B-1----:R-:W-:Y:S05]  /*160d0*/  @!P0 NANOSLEEP.SYNCS 0x989680 ;  /* 0x009896800000895d */ /* 0x002fea0003900000 */
[----:B------:R-:W1:Y:S02]  /*160e0*/  @!P0 SYNCS.PHASECHK.TRANS64 P0, [R3+URZ], R0 ;  /* 0x00000000030085a7 */ /* 0x000e64000800007f */
[----:B-1----:R-:W-:Y:S05]  /*160f0*/  @!P0 BRA `(.L_x_535) ;  /* 0xfffffffc00f08947 */ /* 0x002fea000383ffff */
.L_x_528:
[----:B------:R-:W-:Y:S05]  /*16100*/  BSYNC B0 ;  /* 0x0000000000007941 */ /* 0x000fea0003800000 */
.L_x_527:
[----:B------:R-:W-:Y:S05]  /*16110*/  EXIT ;  /* 0x000000000000794d */ /* 0x000fea0003800000 */
.L_x_21:
[----:B-1----:R1:W2:Y:S02]  /*16120*/  SYNCS.PHASECHK.TRANS64.TRYWAIT P1, [R3+URZ], R0 ;  /* 0x00000000030075a7 */ /* 0x0022a4000802017f */
[----:B--2---:R-:W-:Y:S05]  /*16130*/  @!P1 NANOSLEEP.SYNCS 0x989680 ;  /* 0x009896800000995d */ /* 0x004fea0003900000 */
[----:B------:R-:W2:Y:S02]  /*16140*/  @!P1 SYNCS.PHASECHK.TRANS64 P1, [R3+URZ], R0 ;  /* 0x00000000030095a7 */ /* 0x000ea4000802007f */
[----:B--2---:R-:W-:Y:S05]  /*16150*/  @!P1 BRA `(.L_x_21) ;  /* 0xfffffffc00f09947 */ /* 0x004fea000383ffff */
[----:B------:R-:W-:Y:S05]  /*16160*/  BRA `(.L_x_20) ;  /* 0xfffffeb400687947 */ /* 0x000fea000383ffff */
.L_x_26:
[----:B-1----:R-:W-:-:S04]  /*16170*/  IMAD.U32 R6, RZ, RZ, UR4 ;  /* 0x00000004ff067e24 */ /* 0x002fc8000f8e00ff */
[----:B------:R1:W2:Y:S03]  /*16180*/  SYNCS.PHASECHK.TRANS64.TRYWAIT P1, [R6+URZ], R4 ;  /* 0x00000004060075a7 */ /* 0x0002a6000802017f */
[----:B--2---:R-:W-:Y:S05]  /*16190*/  @!P1 NANOSLEEP.SYNCS 0x989680 ;  /* 0x009896800000995d */ /* 0x004fea0003900000 */
[----:B------:R-:W2:Y:S02]  /*161a0*/  @!P1 SYNCS.PHASECHK.TRANS64 P1, [R6+URZ], R4 ;  /* 0x00000004060095a7 */ /* 0x000ea4000802007f */
[----:B--2---:R-:W-:Y:S05]  /*161b0*/  @!P1 BRA `(.L_x_26) ;  /* 0xfffffffc00ec9947 */ /* 0x004fea000383ffff */
[----:B------:R-:W-:Y:S05]  /*161c0*/  BRA `(.L_x_25) ;  /* 0xfffffec8004c7947 */ /* 0x000fea000383ffff */
.L_x_515:
[----:B------:R-:W-:Y:S01]  /*161d0*/  BSSY B1, `(.L_x_536) ;  /* 0x0000006000017945 */ /* 0x000fe20003800000 */
[----:B------:R-:W-:-:S07]  /*161e0*/  IMAD.MOV.U32 R15, RZ, RZ, -0x1 ;  /* 0xffffffffff0f7424 */ /* 0x000fce00078e00ff */
[----:B------:R-:W-:Y:S05]  /*161f0*/  WARPSYNC.COLLECTIVE R15, `(.L_x_537) ;  /* 0x000000000f0c7348 */ /* 0x000fea0003c00000 */
[----:B------:R-:W-:Y:S02]  /*16200*/  ELECT P6, UR62, PT ;  /* 0x00000000003e782f */ /* 0x000fe400038c0000 */
[----:B------:R-:W-:Y:S01]  /*16210*/  MOV R14, UR62 ;  /* 0x0000003e000e7c02 */ /* 0x000fe20008000f00 */
[----:B------:R-:W-:Y:S10]  /*16220*/  ENDCOLLECTIVE ;  /* 0x000000000000791b */ /* 0x000ff40003800000 */
.L_x_537:
[----:B------:R-:W-:Y:S05]  /*16230*/  BSYNC B1 ;  /* 0x0000000000017941 */ /* 0x000fea0003800000 */
.L_x_536:
[----:B------:R-:W-:Y:S05]  /*16240*/  BRA `(.L_x_538) ;  /* 0xffffffec00b87947 */ /* 0x000fea000383ffff */
.L_x_518:
[----:B0-----:R0:W2:Y:S02]  /*16250*/  SYNCS.PHASECHK.TRANS64.TRYWAIT P0, [R7+URZ+0x30], R12 ;  /* 0x0000300c070075a7 */ /* 0x0010a4000800017f */
[----:B--2---:R-:W-:Y:S05]  /*16260*/  @!P0 NANOSLEEP.SYNCS 0x989680 ;  /* 0x009896800000895d */ /* 0x004fea0003900000 */
[----:B------:R-:W2:Y:S02]  /*16270*/  @!P0 SYNCS.PHASECHK.TRANS64 P0, [R7+URZ+0x30], R12 ;  /* 0x0000300c070085a7 */ /* 0x000ea4000800007f */
[----:B--2---:R-:W-:Y:S05]  /*16280*/  @!P0 BRA `(.L_x_518) ;  /* 0xfffffffc00f08947 */ /* 0x004fea000383ffff */
[----:B------:R-:W-:Y:S05]  /*16290*/  BRA `(.L_x_539) ;  /* 0xffffffec00f87947 */ /* 0x000fea000383ffff */
.L_x_526:
[----:B------:R-:W-:Y:S01]  /*162a0*/  BSSY B0, `(.L_x_540) ;  /* 0x0000006000007945 */ /* 0x000fe20003800000 */
[----:B------:R-:W-:-:S07]  /*162b0*/  IMAD.MOV.U32 R15, RZ, RZ, -0x1 ;  /* 0xffffffffff0f7424 */ /* 0x000fce00078e00ff */
[----:B------:R-:W-:Y:S05]  /*162c0*/  WARPSYNC.COLLECTIVE R15, `(.L_x_541) ;  /* 0x000000000f0c7348 */ /* 0x000fea0003c00000 */
[----:B------:R-:W-:Y:S02]  /*162d0*/  ELECT P6, UR62, PT ;  /* 0x00000000003e782f */ /* 0x000fe400038c0000 */
[----:B------:R-:W-:Y:S01]  /*162e0*/  MOV R14, UR62 ;  /* 0x0000003e000e7c02 */ /* 0x000fe20008000f00 */
[----:B------:R-:W-:Y:S10]  /*162f0*/  ENDCOLLECTIVE ;  /* 0x000000000000791b */ /* 0x000ff40003800000 */
.L_x_541:
[----:B------:R-:W-:Y:S05]  /*16300*/  BSYNC B0 ;  /* 0x0000000000007941 */ /* 0x000fea0003800000 */
.L_x_540:
[----:B------:R-:W-:Y:S05]  /*16310*/  BRA `(.L_x_542) ;  /* 0xfffffff800807947 */ /* 0x000fea000383ffff */
.L_x_530:
[----:B0-----:R0:W1:Y:S02]  /*16320*/  SYNCS.PHASECHK.TRANS64.TRYWAIT P0, [R5+URZ], R2 ;  /* 0x00000002050075a7 */ /* 0x001064000800017f */
[----:B-1----:R-:W-:Y:S05]  /*16330*/  @!P0 NANOSLEEP.SYNCS 0x989680 ;  /* 0x009896800000895d */ /* 0x002fea0003900000 */
[----:B------:R-:W1:Y:S02]  /*16340*/  @!P0 SYNCS.PHASECHK.TRANS64 P0, [R5+URZ], R2 ;  /* 0x00000002050085a7 */ /* 0x000e64000800007f */
[----:B-1----:R-:W-:Y:S05]  /*16350*/  @!P0 BRA `(.L_x_530) ;  /* 0xfffffffc00f08947 */ /* 0x002fea000383ffff */
[----:B------:R-:W-:Y:S05]  /*16360*/  BRA `(.L_x_543) ;  /* 0xfffffff800a87947 */ /* 0x000fea000383ffff */
.L_x_531:
[----:B0-----:R0:W1:Y:S02]  /*16370*/  SYNCS.PHASECHK.TRANS64.TRYWAIT P0, [R7+URZ], R0 ;  /* 0x00000000070075a7 */ /* 0x001064000800017f */
[----:B-1----:R-:W-:Y:S05]  /*16380*/  @!P0 NANOSLEEP.SYNCS 0x989680 ;  /* 0x009896800000895d */ /* 0x002fea0003900000 */
[----:B------:R-:W1:Y:S02]  /*16390*/  @!P0 SYNCS.PHASECHK.TRANS64 P0, [R7+URZ], R0 ;  /* 0x00000000070085a7 */ /* 0x000e64000800007f */
[----:B-1----:R-:W-:Y:S05]  /*163a0*/  @!P0 BRA `(.L_x_531) ;  /* 0xfffffffc00f08947 */ /* 0x002fea000383ffff */
[----:B------:R-:W-:Y:S05]  /*163b0*/  BRA `(.L_x_544) ;  /* 0xfffffff800b87947 */ /* 0x000fea000383ffff */
.L_x_532:
[----:B0-----:R0:W1:Y:S02]  /*163c0*/  SYNCS.PHASECHK.TRANS64.TRYWAIT P0, [R7+URZ], R0 ;  /* 0x00000000070075a7 */ /* 0x001064000800017f */
[----:B-1----:R-:W-:Y:S05]  /*163d0*/  @!P0 NANOSLEEP.SYNCS 0x989680 ;  /* 0x009896800000895d */ /* 0x002fea0003900000 */
[----:B------:R-:W1:Y:S02]  /*163e0*/  @!P0 SYNCS.PHASECHK.TRANS64 P0, [R7+URZ], R0 ;  /* 0x00000000070085a7 */ /* 0x000e64000800007f */
[----:B-1----:R-:W-:Y:S05]  /*163f0*/  @!P0 BRA `(.L_x_532) ;  /* 0xfffffffc00f08947 */ /* 0x002fea000383ffff */
[----:B------:R-:W-:Y:S05]  /*16400*/  BRA `(.L_x_545) ;  /* 0xfffffff800c87947 */ /* 0x000fea000383ffff */
.L_x_533:
[----:B0-----:R0:W1:Y:S02]  /*16410*/  SYNCS.PHASECHK.TRANS64.TRYWAIT P0, [R7+URZ], R0 ;  /* 0x00000000070075a7 */ /* 0x001064000800017f */
[----:B-1----:R-:W-:Y:S05]  /*16420*/  @!P0 NANOSLEEP.SYNCS 0x989680 ;  /* 0x009896800000895d */ /* 0x002fea0003900000 */
[----:B------:R-:W1:Y:S02]  /*16430*/  @!P0 SYNCS.PHASECHK.TRANS64 P0, [R7+URZ], R0 ;  /* 0x00000000070085a7 */ /* 0x000e64000800007f */
[----:B-1----:R-:W-:Y:S05]  /*16440*/  @!P0 BRA `(.L_x_533) ;  /* 0xfffffffc00f08947 */ /* 0x002fea000383ffff */
[----:B------:R-:W-:Y:S05]  /*16450*/  BRA `(.L_x_546) ;  /* 0xfffffff800d87947 */ /* 0x000fea000383ffff */
.L_x_534:
[----:B0-----:R0:W1:Y:S02]  /*16460*/  SYNCS.PHASECHK.TRANS64.TRYWAIT P0, [R7+URZ], R0 ;  /* 0x00000000070075a7 */ /* 0x001064000800017f */
[----:B-1----:R-:W-:Y:S05]  /*16470*/  @!P0 NANOSLEEP.SYNCS 0x989680 ;  /* 0x009896800000895d */ /* 0x002fea0003900000 */
[----:B------:R-:W1:Y:S02]  /*16480*/  @!P0 SYNCS.PHASECHK.TRANS64 P0, [R7+URZ], R0 ;  /* 0x00000000070085a7 */ /* 0x000e64000800007f */
[----:B-1----:R-:W-:Y:S05]  /*16490*/  @!P0 BRA `(.L_x_534) ;  /* 0xfffffffc00f08947 */ /* 0x002fea000383ffff */
[----:B------:R-:W-:Y:S05]  /*164a0*/  BRA `(.L_x_547) ;  /* 0xfffffff800e87947 */ /* 0x000fea000383ffff */
.L_x_548:
[----:B------:R-:W-:-:S00]  /*164b0*/  BRA `(.L_x_548) ;  /* 0xfffffffc00fc7947 */ /* 0x000fc0000383ffff */
[----:B------:R-:W-:-:S00]  /*164c0*/  NOP ;  /* 0x0000000000007918 */ /* 0x000fc00000000000 */
        /* <DEDUP_REMOVED lines=11> */
.L_x_549:


//--------------------- .nv.global.init           --------------------------
	.section	.nv.global.init,"aw",@progbits
.nv.global.init:
	.type		$str$22,@object
	.size		$str$22,($str$23 - $str$22)
$str$22:
        /*0000*/ 	.byte	0x6b, 0x5f, 0x74, 0x69, 0x6c, 0x65, 0x5f, 0x63, 0x6f, 0x75, 0x6e, 0x74, 0x20, 0x3e, 0x3d, 0x20
        /*0010*/ 	.byte	0x31, 0x00
	.type		$str$23,@object
	.size		$str$23,(__unnamed_1 - $str$23)
$str$23:
        /*0012*/ 	.byte	0x2f, 0x74, 0x6d, 0x70, 0x2f, 0x63, 0x75, 0x74, 0x6c, 0x61, 0x73, 0x73, 0x5f, 0x73, 0x77, 0x65
        /*0022*/ 	.byte	0x65, 0x70, 0x5f, 0x73, 0x72, 0x63, 0x2f, 0x69, 0x6e, 0x63, 0x6c, 0x75, 0x64, 0x65, 0x2f, 0x63
        /*0032*/ 	.byte	0x75, 0x74, 0x6c, 0x61, 0x73, 0x73, 0x2f, 0x67, 0x65, 0x6d, 0x6d, 0x2f, 0x63, 0x6f, 0x6c, 0x6c
        /*0042*/ 	.byte	0x65, 0x63, 0x74, 0x69, 0x76, 0x65, 0x2f, 0x73, 0x6d, 0x39, 0x30, 0x5f, 0x6d, 0x6d, 0x61, 0x5f
        /*0052*/ 	.byte	0x74, 0x6d, 0x61, 0x5f, 0x67, 0x6d, 0x6d, 0x61, 0x5f, 0x73, 0x73, 0x5f, 0x77, 0x61, 0x72, 0x70
        /*0062*/ 	.byte	0x73, 0x70, 0x65, 0x63, 0x69, 0x61, 0x6c, 0x69, 0x7a, 0x65, 0x64, 0x2e, 0x68, 0x70, 0x70, 0x00
	.type		__unnamed_1,@object
	.size		__unnamed_1,(.L_0 - __unnamed_1)
__unnamed_1:
        /* <DEDUP_REMOVED lines=182> */
.L_0:


//--------------------- .nv.shared._ZN7cutlass13device_kernelINS_4gemm6kernel13GemmUniversalIN4cute5tupleIJiiiiEEENS1_10collective13CollectiveMmaINS1_34MainloopSm90TmaGmmaWarpSpecializedILi6ENS5_IJNS4_1CILi2EEENSA_ILi1EEESC_EEENS1_35KernelTmaWarpSpecializedCooperativeEEENS5_IJNSA_ILi384EEENSA_ILi160EEENSA_ILi32EEEEEENS_10bfloat16_tENS5_IJlSC_lEEESK_SL_NS4_8TiledMMAINS4_8MMA_AtomIJNS4_4SM904GMMA27MMA_64x32x16_F32BF16BF16_SSILNSP_5MajorE0ELSR_0ELNSP_7ScaleInE1ELSS_1EEEEEENS4_6LayoutISD_NS5_IJSC_NSA_ILi0EEESW_EEEEENS5_IJNS4_10UnderscoreESZ_SZ_EEEEENS4_13SM90_TMA_LOADENS4_14ComposedLayoutINS4_7SwizzleILi2ELi4ELi3EEENS4_18smem_ptr_flag_bitsILi16EEENSV_INS5_IJNSA_ILi8EEESI_EEENS5_IJSI_SC_EEEEEEEvNS4_8identityENS4_23SM90_TMA_LOAD_MULTICASTES1C_vS1D_EENS_8epilogue10collective6detail29Sm90TmaWarpSpecializedAdapterINS1H_15DefaultEpilogueISK_SL_SL_NS1G_6thread17LinearCombinationISK_Li1EffLNS1L_9ScaleType4KindE0ELNS_15FloatRoundStyleE2ESK_EENS1_15EpilogueDefaultEEEEEvvEEEEvNT_6ParamsE --------------------------
	.section	.nv.shared._ZN7cutlass13device_kernelINS_4gemm6kernel13GemmUniversalIN4cute5tupleIJiiiiEEENS1_10collective13CollectiveMmaINS1_34MainloopSm90TmaGmmaWarpSpecializedILi6ENS5_IJNS4_1CILi2EEENSA_ILi1EEESC_EEENS1_35KernelTmaWarpSpecializedCooperativeEEENS5_IJNSA_ILi384EEENSA_ILi160EEENSA_ILi32EEEEEENS_10bfloat16_tENS5_IJlSC_lEEESK_SL_NS4_8TiledMMAINS4_8MMA_AtomIJNS4_4SM904GMMA27MMA_64x32x16_F32BF16BF16_SSILNSP_5MajorE0ELSR_0ELNSP_7ScaleInE1ELSS_1EEEEEENS4_6LayoutISD_NS5_IJSC_NSA_ILi0EEESW_EEEEENS5_IJNS4_10UnderscoreESZ_SZ_EEEEENS4_13SM90_TMA_LOADENS4_14ComposedLayoutINS4_7SwizzleILi2ELi4ELi3EEENS4_18smem_ptr_flag_bitsILi16EEENSV_INS5_IJNSA_ILi8EEESI_EEENS5_IJSI_SC_EEEEEEEvNS4_8identityENS4_23SM90_TMA_LOAD_MULTICASTES1C_vS1D_EENS_8epilogue10collective6detail29Sm90TmaWarpSpecializedAdapterINS1H_15DefaultEpilogueISK_SL_SL_NS1G_6thread17LinearCombinationISK_Li1EffLNS1L_9ScaleType4KindE0ELNS_15FloatRoundStyleE2ESK_EENS1_15EpilogueDefaultEEEEEvvEEEEvNT_6ParamsE,"aw",@nobits
	.sectionflags	@""
	.align	16
	.zero		1024


//--------------------- .nv.shared.reserved.0     --------------------------
	.section	.nv.shared.reserved.0,"aw",@nobits
	.weak		__nv_reservedSMEM_offset_0_alias
	.size		__nv_reservedSMEM_offset_0_alias, 0, 0
	.other		__nv_reservedSMEM_offset_0_alias,@"STO_CUDA_RESERVED_SHARED STV_DEFAULT"
__nv_reservedSMEM_offset_0_alias:
	.zero		0


//--------------------- .nv.global                --------------------------
	.section	.nv.global,"aw",@nobits
.nv.global:
	.type		_ZN40_INTERNAL_df2ce1ce_4_k_cu_c566a5dd_149644cute1_E,@object
	.size		_ZN40_INTERNAL_df2ce1ce_4_k_cu_c566a5dd_149644cute1_E,(_ZN40_INTERNAL_df2ce1ce_4_k_cu_c566a5dd_149644cuda3std3__45__cpo6cbeginE - _ZN40_INTERNAL_df2ce1ce_4_k_cu_c566a5dd_149644cute1_E)
_ZN40_INTERNAL_df2ce1ce_4_k_cu_c566a5dd_149644cute1_E:
	.zero		1
	.type		_ZN40_INTERNAL_df2ce1ce_4_k_cu_c566a5dd_149644cuda3std3__45__cpo6cbeginE,@object
	.size		_ZN40_INTERNAL_df2ce1ce_4_k_cu_c566a5dd_149644cuda3std3__45__cpo6cbeginE,(_ZN40_INTERNAL_df2ce1ce_4_k_cu_c566a5dd_149644cuda3std3__48in_placeE - _ZN40_INTERNAL_df2ce1ce_4_k_cu_c566a5dd_149644cuda3std3__45__cpo6cbeginE)
_ZN40_INTERNAL_df2ce1ce_4_k_cu_c566a5dd_149644cuda3std3__45__cpo6cbeginE:
	.zero		1
	.type		_ZN40_INTERNAL_df2ce1ce_4_k_cu_c566a5dd_149644cuda3std3__48in_placeE,@object
	.size		_ZN40_INTERNAL_df2ce1ce_4_k_cu_c566a5dd_149644cuda3std3__48in_placeE,(_ZN40_INTERNAL_df2ce1ce_4_k_cu_c566a5dd_149644cuda3std6ranges3__45__cpo9iter_moveE - _ZN40_INTERNAL_df2ce1ce_4_k_cu_c566a5dd_149644cuda3std3__48in_placeE)
_ZN40_INTERNAL_df2ce1ce_4_k_cu_c566a5dd_149644cuda3std3__48in_placeE:
	.zero		1
	.type		_ZN40_INTERNAL_df2ce1ce_4_k_cu_c566a5dd_149644cuda3std6ranges3__45__cpo9iter_moveE,@object
	.size		_ZN40_INTERNAL_df2ce1ce_4_k_cu_c566a5dd_149644cuda3std6ranges3__45__cpo9iter_moveE,(_ZN40_INTERNAL_df2ce1ce_4_k_cu_c566a5dd_149644cuda3std3__45__cpo5beginE - _ZN40_INTERNAL_df2ce1ce_4_k_cu_c566a5dd_149644cuda3std6ranges3__45__cpo9iter_moveE)
_ZN40_INTERNAL_df2ce1ce_4_k_cu_c566a5dd_149644cuda3std6ranges3__45__cpo9iter_moveE:
	.zero		1
	.type		_ZN40_INTERNAL_df2ce1ce_4_k_cu_c566a5dd_149644cuda3std3__45__cpo5beginE,@object
	.size		_ZN40_INTERNAL_df2ce1ce_4_k_cu_c566a5dd_149644cuda3std3__45__cpo5beginE,(_ZN40_INTERNAL_df2ce1ce_4_k_cu_c566a5dd_149644cuda3std3__442_GLOBAL__N__df2ce1ce_4_k_cu_c566a5dd_149646ignoreE - _ZN40_INTERNAL_df2ce1ce_4_k_cu_c566a5dd_149644cuda3std3__45__cpo5beginE)
_ZN40_INTERNAL_df2ce1ce_4_k_cu_c566a5dd_149644cuda3std3__45__cpo5beginE:
	.zero		1
	.type		_ZN40_INTERNAL_df2ce1ce_4_k_cu_c566a5dd_149644cuda3std3__442_GLOBAL__N__df2ce1ce_4_k_cu_c566a5dd_149646ignoreE,@object
	.size		_ZN40_INTERNAL_df2ce1ce_4_k_cu_c566a5dd_149644cuda3std3__442_GLOBAL__N__df2ce1ce_4_k_cu_c566a5dd_149646ignoreE,(_ZN40_INTERNAL_df2ce1ce_4_k_cu_c566a5dd_149644cute7productE - _ZN40_INTERNAL_df2ce1ce_4_k_cu_c566a5dd_149644cuda3std3__442_GLOBAL__N__df2ce1ce_4_k_cu_c566a5dd_149646ignoreE)
_ZN40_INTERNAL_df2ce1ce_4_k_cu_c566a5dd_149644cuda3std3__442_GLOBAL__N__df2ce1ce_4_k_cu_c566a5dd_149646ignoreE:
	.zero		1
	.type		_ZN40_INTERNAL_df2ce1ce_4_k_cu_c566a5dd_149644cute7productE,@object
	.size		_ZN40_INTERNAL_df2ce1ce_4_k_cu_c566a5dd_149644cute7productE,(_ZN40_INTERNAL_df2ce1ce_4_k_cu_c566a5dd_149644cuda3std3__45__cpo3endE - _ZN40_INTERNAL_df2ce1ce_4_k_cu_c566a5dd_149644cute7productE)
_ZN40_INTERNAL_df2ce1ce_4_k_cu_c566a5dd_149644cute7productE:
	.zero		1
	.type		_ZN40_INTERNAL_df2ce1ce_4_k_cu_c566a5dd_149644cuda3std3__45__cpo3endE,@object
	.size		_ZN40_INTERNAL_df2ce1ce_4_k_cu_c566a5dd_149644cuda3std3__45__cpo3endE,(_ZN40_INTERNAL_df2ce1ce_4_k_cu_c566a5dd_149644cuda3std3__419piecewise_constructE - _ZN40_INTERNAL_df2ce1ce_4_k_cu_c566a5dd_149644cuda3std3__45__cpo3endE)
_ZN40_INTERNAL_df2ce1ce_4_k_cu_c566a5dd_149644cuda3std3__45__cpo3endE:
	.zero		1
	.type		_ZN40_INTERNAL_df2ce1ce_4_k_cu_c566a5dd_149644cuda3std3__419piecewise_constructE,@object
	.size		_ZN40_INTERNAL_df2ce1ce_4_k_cu_c566a5dd_149644cuda3std3__419piecewise_constructE,(_ZN40_INTERNAL_df2ce1ce_4_k_cu_c566a5dd_149644cuda3std3__45__cpo4cendE - _ZN40_INTERNAL_df2ce1ce_4_k_cu_c566a5dd_149644cuda3std3__419piecewise_constructE)
_ZN40_INTERNAL_df2ce1ce_4_k_cu_c566a5dd_149644cuda3std3__419piecewise_constructE:
	.zero		1
	.type		_ZN40_INTERNAL_df2ce1ce_4_k_cu_c566a5dd_149644cuda3std3__45__cpo4cendE,@object
	.size		_ZN40_INTERNAL_df2ce1ce_4_k_cu_c566a5dd_149644cuda3std3__45__cpo4cendE,(_ZN40_INTERNAL_df2ce1ce_4_k_cu_c566a5dd_149644cuda3std6ranges3__45__cpo4swapE - _ZN40_INTERNAL_df2ce1ce_4_k_cu_c566a5dd_149644cuda3std3__45__cpo4cendE)
_ZN40_INTERNAL_df2ce1ce_4_k_cu_c566a5dd_149644cuda3std3__45__cpo4cendE:
	.zero		1
	.type		_ZN40_INTERNAL_df2ce1ce_4_k_cu_c566a5dd_149644cuda3std6ranges3__45__cpo4swapE,@object
	.size		_ZN40_INTERNAL_df2ce1ce_4_k_cu_c566a5dd_149644cuda3std6ranges3__45__cpo4swapE,(.L_8 - _ZN40_INTERNAL_df2ce1ce_4_k_cu_c566a5dd_149644cuda3std6ranges3__45__cpo4swapE)
_ZN40_INTERNAL_df2ce1ce_4_k_cu_c566a5dd_149644cuda3std6ranges3__45__cpo4swapE:
	.zero		1
.L_8:


//--------------------- .nv.constant0._ZN7cutlass13device_kernelINS_4gemm6kernel13GemmUniversalIN4cute5tupleIJiiiiEEENS1_10collective13CollectiveMmaINS1_34MainloopSm90TmaGmmaWarpSpecializedILi6ENS5_IJNS4_1CILi2EEENSA_ILi1EEESC_EEENS1_35KernelTmaWarpSpecializedCooperativeEEENS5_IJNSA_ILi384EEENSA_ILi160EEENSA_ILi32EEEEEENS_10bfloat16_tENS5_IJlSC_lEEESK_SL_NS4_8TiledMMAINS4_8MMA_AtomIJNS4_4SM904GMMA27MMA_64x32x16_F32BF16BF16_SSILNSP_5MajorE0ELSR_0ELNSP_7ScaleInE1ELSS_1EEEEEENS4_6LayoutISD_NS5_IJSC_NSA_ILi0EEESW_EEEEENS5_IJNS4_10UnderscoreESZ_SZ_EEEEENS4_13SM90_TMA_LOADENS4_14ComposedLayoutINS4_7SwizzleILi2ELi4ELi3EEENS4_18smem_ptr_flag_bitsILi16EEENSV_INS5_IJNSA_ILi8EEESI_EEENS5_IJSI_SC_EEEEEEEvNS4_8identityENS4_23SM90_TMA_LOAD_MULTICASTES1C_vS1D_EENS_8epilogue10collective6detail29Sm90TmaWarpSpecializedAdapterINS1H_15DefaultEpilogueISK_SL_SL_NS1G_6thread17LinearCombinationISK_Li1EffLNS1L_9ScaleType4KindE0ELNS_15FloatRoundStyleE2ESK_EENS1_15EpilogueDefaultEEEEEvvEEEEvNT_6ParamsE --------------------------
	.section	.nv.constant0._ZN7cutlass13device_kernelINS_4gemm6kernel13GemmUniversalIN4cute5tupleIJiiiiEEENS1_10collective13CollectiveMmaINS1_34MainloopSm90TmaGmmaWarpSpecializedILi6ENS5_IJNS4_1CILi2EEENSA_ILi1EEESC_EEENS1_35KernelTmaWarpSpecializedCooperativeEEENS5_IJNSA_ILi384EEENSA_ILi160EEENSA_ILi32EEEEEENS_10bfloat16_tENS5_IJlSC_lEEESK_SL_NS4_8TiledMMAINS4_8MMA_AtomIJNS4_4SM904GMMA27MMA_64x32x16_F32BF16BF16_SSILNSP_5MajorE0ELSR_0ELNSP_7ScaleInE1ELSS_1EEEEEENS4_6LayoutISD_NS5_IJSC_NSA_ILi0EEESW_EEEEENS5_IJNS4_10UnderscoreESZ_SZ_EEEEENS4_13SM90_TMA_LOADENS4_14ComposedLayoutINS4_7SwizzleILi2ELi4ELi3EEENS4_18smem_ptr_flag_bitsILi16EEENSV_INS5_IJNSA_ILi8EEESI_EEENS5_IJSI_SC_EEEEEEEvNS4_8identityENS4_23SM90_TMA_LOAD_MULTICASTES1C_vS1D_EENS_8epilogue10collective6detail29Sm90TmaWarpSpecializedAdapterINS1H_15DefaultEpilogueISK_SL_SL_NS1G_6thread17LinearCombinationISK_Li1EffLNS1L_9ScaleType4KindE0ELNS_15FloatRoundStyleE2ESK_EENS1_15EpilogueDefaultEEEEEvvEEEEvNT_6ParamsE,"a",@progbits
	.sectionflags	@""
	.align	4
.nv.constant0._ZN7cutlass13device_kernelINS_4gemm6kernel13GemmUniversalIN4cute5tupleIJiiiiEEENS1_10collective13CollectiveMmaINS1_34MainloopSm90TmaGmmaWarpSpecializedILi6ENS5_IJNS4_1CILi2EEENSA_ILi1EEESC_EEENS1_35KernelTmaWarpSpecializedCooperativeEEENS5_IJNSA_ILi384EEENSA_ILi160EEENSA_ILi32EEEEEENS_10bfloat16_tENS5_IJlSC_lEEESK_SL_NS4_8TiledMMAINS4_8MMA_AtomIJNS4_4SM904GMMA27MMA_64x32x16_F32BF16BF16_SSILNSP_5MajorE0ELSR_0ELNSP_7ScaleInE1ELSS_1EEEEEENS4_6LayoutISD_NS5_IJSC_NSA_ILi0EEESW_EEEEENS5_IJNS4_10UnderscoreESZ_SZ_EEEEENS4_13SM90_TMA_LOADENS4_14ComposedLayoutINS4_7SwizzleILi2ELi4ELi3EEENS4_18smem_ptr_flag_bitsILi16EEENSV_INS5_IJNSA_ILi8EEESI_EEENS5_IJSI_SC_EEEEEEEvNS4_8identityENS4_23SM90_TMA_LOAD_MULTICASTES1C_vS1D_EENS_8epilogue10collective6detail29Sm90TmaWarpSpecializedAdapterINS1H_15DefaultEpilogueISK_SL_SL_NS1G_6thread17LinearCombinationISK_Li1EffLNS1L_9ScaleType4KindE0ELNS_15FloatRoundStyleE2ESK_EENS1_15EpilogueDefaultEEEEEvvEEEEvNT_6ParamsE:
	.zero		1664


//--------------------- SYMBOLS --------------------------

	.type		.nv.reservedSmem.offset0,@object
	.size		.nv.reservedSmem.offset0,0x4
	.type		__assertfail,@function
